//
// Generated by NVIDIA NVVM Compiler
//
// Compiler Build ID: CL-36424714
// Cuda compilation tools, release 13.0, V13.0.88
// Based on NVVM 20.0.0
//

.version 9.0
.target sm_100
.address_size 64

	// .globl	_Z18assign_init_valuesPii
.global .align 1 .b8 _ZN34_INTERNAL_d9b09b09_4_k_cu_c14f05b64cuda3std3__45__cpo5beginE[1];
.global .align 1 .b8 _ZN34_INTERNAL_d9b09b09_4_k_cu_c14f05b64cuda3std3__45__cpo3endE[1];
.global .align 1 .b8 _ZN34_INTERNAL_d9b09b09_4_k_cu_c14f05b64cuda3std3__45__cpo6cbeginE[1];
.global .align 1 .b8 _ZN34_INTERNAL_d9b09b09_4_k_cu_c14f05b64cuda3std3__45__cpo4cendE[1];
.global .align 1 .b8 _ZN34_INTERNAL_d9b09b09_4_k_cu_c14f05b64cuda3std3__45__cpo6rbeginE[1];
.global .align 1 .b8 _ZN34_INTERNAL_d9b09b09_4_k_cu_c14f05b64cuda3std3__45__cpo4rendE[1];
.global .align 1 .b8 _ZN34_INTERNAL_d9b09b09_4_k_cu_c14f05b64cuda3std3__45__cpo7crbeginE[1];
.global .align 1 .b8 _ZN34_INTERNAL_d9b09b09_4_k_cu_c14f05b64cuda3std3__45__cpo5crendE[1];
.global .align 1 .b8 _ZN34_INTERNAL_d9b09b09_4_k_cu_c14f05b64cuda3std3__436_GLOBAL__N__d9b09b09_4_k_cu_c14f05b66ignoreE[1];
.global .align 1 .b8 _ZN34_INTERNAL_d9b09b09_4_k_cu_c14f05b64cuda3std3__419piecewise_constructE[1];
.global .align 1 .b8 _ZN34_INTERNAL_d9b09b09_4_k_cu_c14f05b64cuda3std3__48in_placeE[1];
.global .align 1 .b8 _ZN34_INTERNAL_d9b09b09_4_k_cu_c14f05b64cuda3std3__420unreachable_sentinelE[1];
.global .align 1 .b8 _ZN34_INTERNAL_d9b09b09_4_k_cu_c14f05b64cuda3std3__47nulloptE[1];
.global .align 1 .b8 _ZN34_INTERNAL_d9b09b09_4_k_cu_c14f05b64cuda3std3__48unexpectE[1];
.global .align 1 .b8 _ZN34_INTERNAL_d9b09b09_4_k_cu_c14f05b64cuda3std6ranges3__45__cpo4swapE[1];
.global .align 1 .b8 _ZN34_INTERNAL_d9b09b09_4_k_cu_c14f05b64cuda3std6ranges3__45__cpo9iter_moveE[1];
.global .align 1 .b8 _ZN34_INTERNAL_d9b09b09_4_k_cu_c14f05b64cuda3std6ranges3__45__cpo5beginE[1];
.global .align 1 .b8 _ZN34_INTERNAL_d9b09b09_4_k_cu_c14f05b64cuda3std6ranges3__45__cpo3endE[1];
.global .align 1 .b8 _ZN34_INTERNAL_d9b09b09_4_k_cu_c14f05b64cuda3std6ranges3__45__cpo6cbeginE[1];
.global .align 1 .b8 _ZN34_INTERNAL_d9b09b09_4_k_cu_c14f05b64cuda3std6ranges3__45__cpo4cendE[1];
.global .align 1 .b8 _ZN34_INTERNAL_d9b09b09_4_k_cu_c14f05b64cuda3std6ranges3__45__cpo7advanceE[1];
.global .align 1 .b8 _ZN34_INTERNAL_d9b09b09_4_k_cu_c14f05b64cuda3std6ranges3__45__cpo9iter_swapE[1];
.global .align 1 .b8 _ZN34_INTERNAL_d9b09b09_4_k_cu_c14f05b64cuda3std6ranges3__45__cpo4nextE[1];
.global .align 1 .b8 _ZN34_INTERNAL_d9b09b09_4_k_cu_c14f05b64cuda3std6ranges3__45__cpo4prevE[1];
.global .align 1 .b8 _ZN34_INTERNAL_d9b09b09_4_k_cu_c14f05b64cuda3std6ranges3__45__cpo4dataE[1];
.global .align 1 .b8 _ZN34_INTERNAL_d9b09b09_4_k_cu_c14f05b64cuda3std6ranges3__45__cpo5cdataE[1];
.global .align 1 .b8 _ZN34_INTERNAL_d9b09b09_4_k_cu_c14f05b64cuda3std6ranges3__45__cpo4sizeE[1];
.global .align 1 .b8 _ZN34_INTERNAL_d9b09b09_4_k_cu_c14f05b64cuda3std6ranges3__45__cpo5ssizeE[1];
.global .align 1 .b8 _ZN34_INTERNAL_d9b09b09_4_k_cu_c14f05b64cuda3std6ranges3__45__cpo8distanceE[1];
.global .align 1 .b8 _ZN34_INTERNAL_d9b09b09_4_k_cu_c14f05b66thrust24THRUST_300001_SM_1000_NS8cuda_cub3parE[1];
.global .align 1 .b8 _ZN34_INTERNAL_d9b09b09_4_k_cu_c14f05b66thrust24THRUST_300001_SM_1000_NS8cuda_cub10par_nosyncE[1];
.global .align 1 .b8 _ZN34_INTERNAL_d9b09b09_4_k_cu_c14f05b66thrust24THRUST_300001_SM_1000_NS6system6detail10sequential3seqE[1];
.global .align 1 .b8 _ZN34_INTERNAL_d9b09b09_4_k_cu_c14f05b66thrust24THRUST_300001_SM_1000_NS12placeholders2_1E[1];
.global .align 1 .b8 _ZN34_INTERNAL_d9b09b09_4_k_cu_c14f05b66thrust24THRUST_300001_SM_1000_NS12placeholders2_2E[1];
.global .align 1 .b8 _ZN34_INTERNAL_d9b09b09_4_k_cu_c14f05b66thrust24THRUST_300001_SM_1000_NS12placeholders2_3E[1];
.global .align 1 .b8 _ZN34_INTERNAL_d9b09b09_4_k_cu_c14f05b66thrust24THRUST_300001_SM_1000_NS12placeholders2_4E[1];
.global .align 1 .b8 _ZN34_INTERNAL_d9b09b09_4_k_cu_c14f05b66thrust24THRUST_300001_SM_1000_NS12placeholders2_5E[1];
.global .align 1 .b8 _ZN34_INTERNAL_d9b09b09_4_k_cu_c14f05b66thrust24THRUST_300001_SM_1000_NS12placeholders2_6E[1];
.global .align 1 .b8 _ZN34_INTERNAL_d9b09b09_4_k_cu_c14f05b66thrust24THRUST_300001_SM_1000_NS12placeholders2_7E[1];
.global .align 1 .b8 _ZN34_INTERNAL_d9b09b09_4_k_cu_c14f05b66thrust24THRUST_300001_SM_1000_NS12placeholders2_8E[1];
.global .align 1 .b8 _ZN34_INTERNAL_d9b09b09_4_k_cu_c14f05b66thrust24THRUST_300001_SM_1000_NS12placeholders2_9E[1];
.global .align 1 .b8 _ZN34_INTERNAL_d9b09b09_4_k_cu_c14f05b66thrust24THRUST_300001_SM_1000_NS12placeholders3_10E[1];
.global .align 1 .b8 _ZN34_INTERNAL_d9b09b09_4_k_cu_c14f05b66thrust24THRUST_300001_SM_1000_NS3seqE[1];

.visible .entry _Z18assign_init_valuesPii(
	.param .u64 .ptr .align 1 _Z18assign_init_valuesPii_param_0,
	.param .u32 _Z18assign_init_valuesPii_param_1
)
{
	.reg .pred 	%p<2>;
	.reg .b32 	%r<6>;
	.reg .b64 	%rd<5>;

	ld.param.u64 	%rd1, [_Z18assign_init_valuesPii_param_0];
	ld.param.u32 	%r2, [_Z18assign_init_valuesPii_param_1];
	mov.u32 	%r3, %ctaid.x;
	mov.u32 	%r4, %ntid.x;
	mov.u32 	%r5, %tid.x;
	mad.lo.s32 	%r1, %r3, %r4, %r5;
	setp.ge.s32 	%p1, %r1, %r2;
	@%p1 bra 	$L__BB0_2;
	cvta.to.global.u64 	%rd2, %rd1;
	mul.wide.s32 	%rd3, %r1, 4;
	add.s64 	%rd4, %rd2, %rd3;
	st.global.u32 	[%rd4], %r1;
$L__BB0_2:
	ret;

}
	// .globl	_Z20assign_colors_kerneliPiiS_S_S_S_Pb
.visible .entry _Z20assign_colors_kerneliPiiS_S_S_S_Pb(
	.param .u32 _Z20assign_colors_kerneliPiiS_S_S_S_Pb_param_0,
	.param .u64 .ptr .align 1 _Z20assign_colors_kerneliPiiS_S_S_S_Pb_param_1,
	.param .u32 _Z20assign_colors_kerneliPiiS_S_S_S_Pb_param_2,
	.param .u64 .ptr .align 1 _Z20assign_colors_kerneliPiiS_S_S_S_Pb_param_3,
	.param .u64 .ptr .align 1 _Z20assign_colors_kerneliPiiS_S_S_S_Pb_param_4,
	.param .u64 .ptr .align 1 _Z20assign_colors_kerneliPiiS_S_S_S_Pb_param_5,
	.param .u64 .ptr .align 1 _Z20assign_colors_kerneliPiiS_S_S_S_Pb_param_6,
	.param .u64 .ptr .align 1 _Z20assign_colors_kerneliPiiS_S_S_S_Pb_param_7
)
{
	.reg .pred 	%p<16>;
	.reg .b16 	%rs<7>;
	.reg .b32 	%r<55>;
	.reg .b64 	%rd<36>;

	ld.param.u32 	%r30, [_Z20assign_colors_kerneliPiiS_S_S_S_Pb_param_0];
	ld.param.u64 	%rd6, [_Z20assign_colors_kerneliPiiS_S_S_S_Pb_param_1];
	ld.param.u32 	%r29, [_Z20assign_colors_kerneliPiiS_S_S_S_Pb_param_2];
	ld.param.u64 	%rd7, [_Z20assign_colors_kerneliPiiS_S_S_S_Pb_param_3];
	ld.param.u64 	%rd8, [_Z20assign_colors_kerneliPiiS_S_S_S_Pb_param_4];
	ld.param.u64 	%rd9, [_Z20assign_colors_kerneliPiiS_S_S_S_Pb_param_5];
	ld.param.u64 	%rd10, [_Z20assign_colors_kerneliPiiS_S_S_S_Pb_param_6];
	ld.param.u64 	%rd11, [_Z20assign_colors_kerneliPiiS_S_S_S_Pb_param_7];
	cvta.to.global.u64 	%rd1, %rd11;
	mov.u32 	%r31, %ctaid.x;
	mov.u32 	%r32, %ntid.x;
	mov.u32 	%r33, %tid.x;
	mad.lo.s32 	%r1, %r31, %r32, %r33;
	setp.ge.s32 	%p1, %r1, %r30;
	@%p1 bra 	$L__BB1_23;
	setp.lt.s32 	%p2, %r29, 0;
	@%p2 bra 	$L__BB1_13;
	add.s32 	%r2, %r29, 1;
	mad.lo.s32 	%r3, %r1, %r29, %r1;
	and.b32  	%r4, %r2, 7;
	setp.lt.u32 	%p3, %r29, 7;
	mov.b32 	%r49, 0;
	@%p3 bra 	$L__BB1_5;
	and.b32  	%r49, %r2, -8;
	neg.s32 	%r47, %r49;
	add.s64 	%rd2, %rd1, 3;
	mov.u32 	%r46, %r3;
$L__BB1_4:
	.pragma "nounroll";
	cvt.s64.s32 	%rd12, %r46;
	add.s64 	%rd13, %rd2, %rd12;
	mov.b16 	%rs1, 0;
	st.global.u8 	[%rd13+-3], %rs1;
	st.global.u8 	[%rd13+-2], %rs1;
	st.global.u8 	[%rd13+-1], %rs1;
	st.global.u8 	[%rd13], %rs1;
	st.global.u8 	[%rd13+1], %rs1;
	st.global.u8 	[%rd13+2], %rs1;
	st.global.u8 	[%rd13+3], %rs1;
	st.global.u8 	[%rd13+4], %rs1;
	add.s32 	%r47, %r47, 8;
	add.s32 	%r46, %r46, 8;
	setp.ne.s32 	%p4, %r47, 0;
	@%p4 bra 	$L__BB1_4;
$L__BB1_5:
	setp.eq.s32 	%p5, %r4, 0;
	@%p5 bra 	$L__BB1_13;
	setp.lt.u32 	%p6, %r4, 4;
	@%p6 bra 	$L__BB1_8;
	add.s32 	%r35, %r49, %r3;
	cvt.s64.s32 	%rd14, %r35;
	add.s64 	%rd15, %rd1, %rd14;
	mov.b16 	%rs2, 0;
	st.global.u8 	[%rd15], %rs2;
	st.global.u8 	[%rd15+1], %rs2;
	st.global.u8 	[%rd15+2], %rs2;
	st.global.u8 	[%rd15+3], %rs2;
	add.s32 	%r49, %r49, 4;
$L__BB1_8:
	and.b32  	%r36, %r2, 3;
	setp.eq.s32 	%p7, %r36, 0;
	@%p7 bra 	$L__BB1_13;
	setp.eq.s32 	%p8, %r36, 1;
	@%p8 bra 	$L__BB1_11;
	add.s32 	%r37, %r49, %r3;
	cvt.s64.s32 	%rd16, %r37;
	add.s64 	%rd17, %rd1, %rd16;
	mov.b16 	%rs3, 0;
	st.global.u8 	[%rd17], %rs3;
	st.global.u8 	[%rd17+1], %rs3;
	add.s32 	%r49, %r49, 2;
$L__BB1_11:
	and.b32  	%r38, %r29, 1;
	setp.eq.b32 	%p9, %r38, 1;
	@%p9 bra 	$L__BB1_13;
	add.s32 	%r39, %r49, %r3;
	cvt.s64.s32 	%rd18, %r39;
	add.s64 	%rd19, %rd1, %rd18;
	mov.b16 	%rs4, 0;
	st.global.u8 	[%rd19], %rs4;
$L__BB1_13:
	cvta.to.global.u64 	%rd20, %rd6;
	mul.wide.s32 	%rd21, %r1, 4;
	add.s64 	%rd22, %rd20, %rd21;
	ld.global.u32 	%r16, [%rd22];
	cvta.to.global.u64 	%rd23, %rd7;
	mul.wide.s32 	%rd24, %r16, 4;
	add.s64 	%rd3, %rd23, %rd24;
	ld.global.u32 	%r53, [%rd3];
	setp.lt.s32 	%p10, %r53, 1;
	@%p10 bra 	$L__BB1_18;
	mul.lo.s32 	%r18, %r16, %r29;
	mad.lo.s32 	%r19, %r1, %r29, %r1;
	cvta.to.global.u64 	%rd4, %rd8;
	cvta.to.global.u64 	%rd5, %rd9;
	mov.b32 	%r52, 0;
$L__BB1_15:
	add.s32 	%r41, %r52, %r18;
	mul.wide.s32 	%rd25, %r41, 4;
	add.s64 	%rd26, %rd4, %rd25;
	ld.global.u32 	%r42, [%rd26];
	mul.wide.s32 	%rd27, %r42, 4;
	add.s64 	%rd28, %rd5, %rd27;
	ld.global.u32 	%r23, [%rd28];
	setp.lt.s32 	%p11, %r23, 0;
	@%p11 bra 	$L__BB1_17;
	add.s32 	%r43, %r23, %r19;
	cvt.s64.s32 	%rd29, %r43;
	add.s64 	%rd30, %rd1, %rd29;
	mov.b16 	%rs5, 1;
	st.global.u8 	[%rd30], %rs5;
	ld.global.u32 	%r53, [%rd3];
$L__BB1_17:
	add.s32 	%r52, %r52, 1;
	setp.lt.s32 	%p12, %r52, %r53;
	@%p12 bra 	$L__BB1_15;
$L__BB1_18:
	setp.lt.s32 	%p13, %r29, 0;
	@%p13 bra 	$L__BB1_23;
	mad.lo.s32 	%r20, %r1, %r29, %r1;
	mov.b32 	%r54, 0;
$L__BB1_20:
	add.s32 	%r45, %r54, %r20;
	cvt.s64.s32 	%rd31, %r45;
	add.s64 	%rd32, %rd1, %rd31;
	ld.global.u8 	%rs6, [%rd32];
	setp.ne.s16 	%p14, %rs6, 0;
	@%p14 bra 	$L__BB1_22;
	cvta.to.global.u64 	%rd33, %rd10;
	add.s64 	%rd35, %rd33, %rd24;
	st.global.u32 	[%rd35], %r54;
	bra.uni 	$L__BB1_23;
$L__BB1_22:
	add.s32 	%r28, %r54, 1;
	setp.ne.s32 	%p15, %r54, %r29;
	mov.u32 	%r54, %r28;
	@%p15 bra 	$L__BB1_20;
$L__BB1_23:
	ret;

}
	// .globl	_Z7upsweepPiiii
.visible .entry _Z7upsweepPiiii(
	.param .u64 .ptr .align 1 _Z7upsweepPiiii_param_0,
	.param .u32 _Z7upsweepPiiii_param_1,
	.param .u32 _Z7upsweepPiiii_param_2,
	.param .u32 _Z7upsweepPiiii_param_3
)
{
	.reg .pred 	%p<2>;
	.reg .b32 	%r<15>;
	.reg .b64 	%rd<7>;

	ld.param.u64 	%rd1, [_Z7upsweepPiiii_param_0];
	ld.param.u32 	%r4, [_Z7upsweepPiiii_param_1];
	ld.param.u32 	%r3, [_Z7upsweepPiiii_param_2];
	ld.param.u32 	%r5, [_Z7upsweepPiiii_param_3];
	mov.u32 	%r6, %ctaid.x;
	mov.u32 	%r7, %ntid.x;
	mov.u32 	%r8, %tid.x;
	mad.lo.s32 	%r9, %r6, %r7, %r8;
	mul.lo.s32 	%r1, %r5, %r9;
	add.s32 	%r2, %r1, %r5;
	setp.gt.s32 	%p1, %r2, %r4;
	@%p1 bra 	$L__BB2_2;
	cvta.to.global.u64 	%rd2, %rd1;
	add.s32 	%r10, %r3, %r1;
	add.s32 	%r11, %r10, -1;
	mul.wide.s32 	%rd3, %r11, 4;
	add.s64 	%rd4, %rd2, %rd3;
	ld.global.u32 	%r12, [%rd4];
	mul.wide.s32 	%rd5, %r2, 4;
	add.s64 	%rd6, %rd2, %rd5;
	ld.global.u32 	%r13, [%rd6+-4];
	add.s32 	%r14, %r13, %r12;
	st.global.u32 	[%rd6+-4], %r14;
$L__BB2_2:
	ret;

}
	// .globl	_Z9downsweepPiii
.visible .entry _Z9downsweepPiii(
	.param .u64 .ptr .align 1 _Z9downsweepPiii_param_0,
	.param .u32 _Z9downsweepPiii_param_1,
	.param .u32 _Z9downsweepPiii_param_2
)
{
	.reg .b32 	%r<15>;
	.reg .b64 	%rd<7>;

	ld.param.u64 	%rd1, [_Z9downsweepPiii_param_0];
	ld.param.u32 	%r1, [_Z9downsweepPiii_param_1];
	ld.param.u32 	%r2, [_Z9downsweepPiii_param_2];
	cvta.to.global.u64 	%rd2, %rd1;
	mov.u32 	%r3, %ctaid.x;
	mov.u32 	%r4, %ntid.x;
	mov.u32 	%r5, %tid.x;
	mad.lo.s32 	%r6, %r3, %r4, %r5;
	mul.lo.s32 	%r7, %r2, %r6;
	add.s32 	%r8, %r1, %r7;
	add.s32 	%r9, %r8, -1;
	mul.wide.s32 	%rd3, %r9, 4;
	add.s64 	%rd4, %rd2, %rd3;
	ld.global.u32 	%r10, [%rd4];
	add.s32 	%r11, %r2, %r7;
	add.s32 	%r12, %r11, -1;
	mul.wide.s32 	%rd5, %r12, 4;
	add.s64 	%rd6, %rd2, %rd5;
	ld.global.u32 	%r13, [%rd6];
	st.global.u32 	[%rd4], %r13;
	add.s32 	%r14, %r13, %r10;
	st.global.u32 	[%rd6], %r14;
	ret;

}
	// .globl	_Z13findConflictsPiS_i
.visible .entry _Z13findConflictsPiS_i(
	.param .u64 .ptr .align 1 _Z13findConflictsPiS_i_param_0,
	.param .u64 .ptr .align 1 _Z13findConflictsPiS_i_param_1,
	.param .u32 _Z13findConflictsPiS_i_param_2
)
{
	.reg .pred 	%p<3>;
	.reg .b32 	%r<8>;
	.reg .b64 	%rd<9>;

	ld.param.u64 	%rd1, [_Z13findConflictsPiS_i_param_0];
	ld.param.u64 	%rd2, [_Z13findConflictsPiS_i_param_1];
	ld.param.u32 	%r3, [_Z13findConflictsPiS_i_param_2];
	mov.u32 	%r4, %ctaid.x;
	mov.u32 	%r5, %ntid.x;
	mov.u32 	%r6, %tid.x;
	mad.lo.s32 	%r1, %r4, %r5, %r6;
	setp.ge.s32 	%p1, %r1, %r3;
	@%p1 bra 	$L__BB4_3;
	cvta.to.global.u64 	%rd3, %rd2;
	mul.wide.s32 	%rd4, %r1, 4;
	add.s64 	%rd5, %rd3, %rd4;
	ld.global.u32 	%r2, [%rd5];
	ld.global.u32 	%r7, [%rd5+4];
	setp.ge.s32 	%p2, %r2, %r7;
	@%p2 bra 	$L__BB4_3;
	cvta.to.global.u64 	%rd6, %rd1;
	mul.wide.s32 	%rd7, %r2, 4;
	add.s64 	%rd8, %rd6, %rd7;
	st.global.u32 	[%rd8], %r1;
$L__BB4_3:
	ret;

}
	// .globl	_Z21detectConflictsKernelPiS_S_S_S_ii
.visible .entry _Z21detectConflictsKernelPiS_S_S_S_ii(
	.param .u64 .ptr .align 1 _Z21detectConflictsKernelPiS_S_S_S_ii_param_0,
	.param .u64 .ptr .align 1 _Z21detectConflictsKernelPiS_S_S_S_ii_param_1,
	.param .u64 .ptr .align 1 _Z21detectConflictsKernelPiS_S_S_S_ii_param_2,
	.param .u64 .ptr .align 1 _Z21detectConflictsKernelPiS_S_S_S_ii_param_3,
	.param .u64 .ptr .align 1 _Z21detectConflictsKernelPiS_S_S_S_ii_param_4,
	.param .u32 _Z21detectConflictsKernelPiS_S_S_S_ii_param_5,
	.param .u32 _Z21detectConflictsKernelPiS_S_S_S_ii_param_6
)
{
	.reg .pred 	%p<7>;
	.reg .b32 	%r<25>;
	.reg .b64 	%rd<23>;

	ld.param.u64 	%rd7, [_Z21detectConflictsKernelPiS_S_S_S_ii_param_0];
	ld.param.u64 	%rd8, [_Z21detectConflictsKernelPiS_S_S_S_ii_param_1];
	ld.param.u64 	%rd9, [_Z21detectConflictsKernelPiS_S_S_S_ii_param_2];
	ld.param.u64 	%rd11, [_Z21detectConflictsKernelPiS_S_S_S_ii_param_3];
	ld.param.u64 	%rd10, [_Z21detectConflictsKernelPiS_S_S_S_ii_param_4];
	ld.param.u32 	%r11, [_Z21detectConflictsKernelPiS_S_S_S_ii_param_5];
	ld.param.u32 	%r12, [_Z21detectConflictsKernelPiS_S_S_S_ii_param_6];
	cvta.to.global.u64 	%rd1, %rd11;
	mov.u32 	%r13, %ctaid.x;
	mov.u32 	%r14, %ntid.x;
	mov.u32 	%r15, %tid.x;
	mad.lo.s32 	%r1, %r13, %r14, %r15;
	setp.ge.s32 	%p1, %r1, %r12;
	@%p1 bra 	$L__BB5_6;
	cvta.to.global.u64 	%rd12, %rd10;
	cvta.to.global.u64 	%rd13, %rd7;
	mul.wide.s32 	%rd14, %r1, 4;
	add.s64 	%rd15, %rd13, %rd14;
	ld.global.u32 	%r2, [%rd15];
	mul.wide.s32 	%rd16, %r2, 4;
	add.s64 	%rd2, %rd12, %rd16;
	ld.global.u32 	%r24, [%rd2];
	setp.lt.s32 	%p2, %r24, 1;
	@%p2 bra 	$L__BB5_6;
	mul.lo.s32 	%r4, %r2, %r11;
	add.s64 	%rd3, %rd1, %rd16;
	cvta.to.global.u64 	%rd4, %rd8;
	cvta.to.global.u64 	%rd5, %rd9;
	mov.b32 	%r23, 0;
$L__BB5_3:
	add.s32 	%r17, %r23, %r4;
	mul.wide.s32 	%rd18, %r17, 4;
	add.s64 	%rd19, %rd4, %rd18;
	ld.global.u32 	%r7, [%rd19];
	mul.wide.s32 	%rd20, %r7, 4;
	add.s64 	%rd6, %rd1, %rd20;
	ld.global.u32 	%r18, [%rd6];
	ld.global.u32 	%r19, [%rd3];
	setp.ne.s32 	%p3, %r18, %r19;
	setp.ge.s32 	%p4, %r7, %r2;
	or.pred  	%p5, %p4, %p3;
	@%p5 bra 	$L__BB5_5;
	add.s64 	%rd22, %rd5, %rd20;
	mov.b32 	%r20, 1;
	st.global.u32 	[%rd22], %r20;
	neg.s32 	%r21, %r7;
	st.global.u32 	[%rd6], %r21;
	ld.global.u32 	%r24, [%rd2];
$L__BB5_5:
	add.s32 	%r23, %r23, 1;
	setp.lt.s32 	%p6, %r23, %r24;
	@%p6 bra 	$L__BB5_3;
$L__BB5_6:
	ret;

}
	// .globl	_ZN3cub18CUB_300001_SM_10006detail11EmptyKernelIvEEvv
.visible .entry _ZN3cub18CUB_300001_SM_10006detail11EmptyKernelIvEEvv()
{


	ret;

}


// ===== COMPILED SASS (sm_100) =====

	.target	sm_100

	.elftype	@"ET_EXEC"


//--------------------- .note.nv.tkinfo           --------------------------
	.section	.note.nv.tkinfo,"",@"SHT_NOTE"
	.sectionflags	@"SHF_NOTE_NV_TKINFO"
	.tkinfo
        /*0018*/ 	.word	0x00000002
        /*0030*/ 	.string	""
        /*0030*/ 	.string	"ptxas"
        /*0030*/ 	.string	"Cuda compilation tools, release 13.0, V13.0.88"
        /*0030*/ 	.string	"Build cuda_13.0.r13.0/compiler.36424714_0"
        /*0030*/ 	.string	"-arch sm_100 -m 64 "



//--------------------- .note.nv.cuinfo           --------------------------
	.section	.note.nv.cuinfo,"",@"SHT_NOTE"
	.sectionflags	@"SHF_NOTE_NV_CUINFO"
        /*0018*/ 	.short	0x0002
        /*001a*/ 	.short	0x0064
        /*001c*/ 	.short	0x0082
	.zero		2


//--------------------- .nv.info                  --------------------------
	.section	.nv.info,"",@"SHT_CUDA_INFO"
	.align	4


	//----- nvinfo : EIATTR_REGCOUNT
	.align		4
        /*0000*/ 	.byte	0x04, 0x2f
        /*0002*/ 	.short	(.L_44 - .L_43)
	.align		4
.L_43:
        /*0004*/ 	.word	index@(_Z18assign_init_valuesPii)
        /*0008*/ 	.word	0x00000008


	//----- nvinfo : EIATTR_FRAME_SIZE
	.align		4
.L_44:
        /*000c*/ 	.byte	0x04, 0x11
        /*000e*/ 	.short	(.L_46 - .L_45)
	.align		4
.L_45:
        /*0010*/ 	.word	index@(_Z18assign_init_valuesPii)
        /*0014*/ 	.word	0x00000000


	//----- nvinfo : EIATTR_REGCOUNT
	.align		4
.L_46:
        /*0018*/ 	.byte	0x04, 0x2f
        /*001a*/ 	.short	(.L_48 - .L_47)
	.align		4
.L_47:
        /*001c*/ 	.word	index@(_Z20assign_colors_kerneliPiiS_S_S_S_Pb)
        /*0020*/ 	.word	0x00000016


	//----- nvinfo : EIATTR_FRAME_SIZE
	.align		4
.L_48:
        /*0024*/ 	.byte	0x04, 0x11
        /*0026*/ 	.short	(.L_50 - .L_49)
	.align		4
.L_49:
        /*0028*/ 	.word	index@(_Z20assign_colors_kerneliPiiS_S_S_S_Pb)
        /*002c*/ 	.word	0x00000000


	//----- nvinfo : EIATTR_REGCOUNT
	.align		4
.L_50:
        /*0030*/ 	.byte	0x04, 0x2f
        /*0032*/ 	.short	(.L_52 - .L_51)
	.align		4
.L_51:
        /*0034*/ 	.word	index@(_Z7upsweepPiiii)
        /*0038*/ 	.word	0x0000000a


	//----- nvinfo : EIATTR_FRAME_SIZE
	.align		4
.L_52:
        /*003c*/ 	.byte	0x04, 0x11
        /*003e*/ 	.short	(.L_54 - .L_53)
	.align		4
.L_53:
        /*0040*/ 	.word	index@(_Z7upsweepPiiii)
        /*0044*/ 	.word	0x00000000


	//----- nvinfo : EIATTR_REGCOUNT
	.align		4
.L_54:
        /*0048*/ 	.byte	0x04, 0x2f
        /*004a*/ 	.short	(.L_56 - .L_55)
	.align		4
.L_55:
        /*004c*/ 	.word	index@(_Z9downsweepPiii)
        /*0050*/ 	.word	0x0000000c


	//----- nvinfo : EIATTR_FRAME_SIZE
	.align		4
.L_56:
        /*0054*/ 	.byte	0x04, 0x11
        /*0056*/ 	.short	(.L_58 - .L_57)
	.align		4
.L_57:
        /*0058*/ 	.word	index@(_Z9downsweepPiii)
        /*005c*/ 	.word	0x00000000


	//----- nvinfo : EIATTR_REGCOUNT
	.align		4
.L_58:
        /*0060*/ 	.byte	0x04, 0x2f
        /*0062*/ 	.short	(.L_60 - .L_59)
	.align		4
.L_59:
        /*0064*/ 	.word	index@(_Z13findConflictsPiS_i)
        /*0068*/ 	.word	0x0000000a


	//----- nvinfo : EIATTR_FRAME_SIZE
	.align		4
.L_60:
        /*006c*/ 	.byte	0x04, 0x11
        /*006e*/ 	.short	(.L_62 - .L_61)
	.align		4
.L_61:
        /*0070*/ 	.word	index@(_Z13findConflictsPiS_i)
        /*0074*/ 	.word	0x00000000


	//----- nvinfo : EIATTR_REGCOUNT
	.align		4
.L_62:
        /*0078*/ 	.byte	0x04, 0x2f
        /*007a*/ 	.short	(.L_64 - .L_63)
	.align		4
.L_63:
        /*007c*/ 	.word	index@(_Z21detectConflictsKernelPiS_S_S_S_ii)
        /*0080*/ 	.word	0x00000018


	//----- nvinfo : EIATTR_FRAME_SIZE
	.align		4
.L_64:
        /*0084*/ 	.byte	0x04, 0x11
        /*0086*/ 	.short	(.L_66 - .L_65)
	.align		4
.L_65:
        /*0088*/ 	.word	index@(_Z21detectConflictsKernelPiS_S_S_S_ii)
        /*008c*/ 	.word	0x00000000


	//----- nvinfo : EIATTR_REGCOUNT
	.align		4
.L_66:
        /*0090*/ 	.byte	0x04, 0x2f
        /*0092*/ 	.short	(.L_68 - .L_67)
	.align		4
.L_67:
        /*0094*/ 	.word	index@(_ZN3cub18CUB_300001_SM_10006detail11EmptyKernelIvEEvv)
        /*0098*/ 	.word	0x00000004


	//----- nvinfo : EIATTR_FRAME_SIZE
	.align		4
.L_68:
        /*009c*/ 	.byte	0x04, 0x11
        /*009e*/ 	.short	(.L_70 - .L_69)
	.align		4
.L_69:
        /*00a0*/ 	.word	index@(_ZN3cub18CUB_300001_SM_10006detail11EmptyKernelIvEEvv)
        /*00a4*/ 	.word	0x00000000


	//----- nvinfo : EIATTR_MIN_STACK_SIZE
	.align		4
.L_70:
        /*00a8*/ 	.byte	0x04, 0x12
        /*00aa*/ 	.short	(.L_72 - .L_71)
	.align		4
.L_71:
        /*00ac*/ 	.word	index@(_ZN3cub18CUB_300001_SM_10006detail11EmptyKernelIvEEvv)
        /*00b0*/ 	.word	0x00000000


	//----- nvinfo : EIATTR_MIN_STACK_SIZE
	.align		4
.L_72:
        /*00b4*/ 	.byte	0x04, 0x12
        /*00b6*/ 	.short	(.L_74 - .L_73)
	.align		4
.L_73:
        /*00b8*/ 	.word	index@(_Z21detectConflictsKernelPiS_S_S_S_ii)
        /*00bc*/ 	.word	0x00000000


	//----- nvinfo : EIATTR_MIN_STACK_SIZE
	.align		4
.L_74:
        /*00c0*/ 	.byte	0x04, 0x12
        /*00c2*/ 	.short	(.L_76 - .L_75)
	.align		4
.L_75:
        /*00c4*/ 	.word	index@(_Z13findConflictsPiS_i)
        /*00c8*/ 	.word	0x00000000


	//----- nvinfo : EIATTR_MIN_STACK_SIZE
	.align		4
.L_76:
        /*00cc*/ 	.byte	0x04, 0x12
        /*00ce*/ 	.short	(.L_78 - .L_77)
	.align		4
.L_77:
        /*00d0*/ 	.word	index@(_Z9downsweepPiii)
        /*00d4*/ 	.word	0x00000000


	//----- nvinfo : EIATTR_MIN_STACK_SIZE
	.align		4
.L_78:
        /*00d8*/ 	.byte	0x04, 0x12
        /*00da*/ 	.short	(.L_80 - .L_79)
	.align		4
.L_79:
        /*00dc*/ 	.word	index@(_Z7upsweepPiiii)
        /*00e0*/ 	.word	0x00000000


	//----- nvinfo : EIATTR_MIN_STACK_SIZE
	.align		4
.L_80:
        /*00e4*/ 	.byte	0x04, 0x12
        /*00e6*/ 	.short	(.L_82 - .L_81)
	.align		4
.L_81:
        /*00e8*/ 	.word	index@(_Z20assign_colors_kerneliPiiS_S_S_S_Pb)
        /*00ec*/ 	.word	0x00000000


	//----- nvinfo : EIATTR_MIN_STACK_SIZE
	.align		4
.L_82:
        /*00f0*/ 	.byte	0x04, 0x12
        /*00f2*/ 	.short	(.L_84 - .L_83)
	.align		4
.L_83:
        /*00f4*/ 	.word	index@(_Z18assign_init_valuesPii)
        /*00f8*/ 	.word	0x00000000
.L_84:


//--------------------- .nv.compat                --------------------------
	.section	.nv.compat,"",@"SHT_CUDA_COMPAT_INFO"
	.align	4
        /*0000*/ 	.byte	0x02, 0x09, 0x00, 0x00, 0x02, 0x02, 0x01, 0x00, 0x02, 0x05, 0x05, 0x00, 0x03, 0x07, 0x01, 0x01
        /*0010*/ 	.byte	0x02, 0x03, 0x00, 0x00, 0x02, 0x06, 0x01, 0x00, 0x04, 0x0b, 0x08, 0x00, 0x09, 0x00, 0x00, 0x00
        /*0020*/ 	.byte	0x00, 0x00, 0x00, 0x00


//--------------------- .nv.info._ZN3cub18CUB_300001_SM_10006detail11EmptyKernelIvEEvv --------------------------
	.section	.nv.info._ZN3cub18CUB_300001_SM_10006detail11EmptyKernelIvEEvv,"",@"SHT_CUDA_INFO"
	.sectionflags	@""
	.align	4


	//----- nvinfo : EIATTR_CUDA_API_VERSION
	.align		4
        /*0000*/ 	.byte	0x04, 0x37
        /*0002*/ 	.short	(.L_86 - .L_85)
.L_85:
        /*0004*/ 	.word	0x00000082


	//----- nvinfo : EIATTR_SPARSE_MMA_MASK
	.align		4
.L_86:
        /*0008*/ 	.byte	0x03, 0x50
        /*000a*/ 	.short	0x0000


	//----- nvinfo : EIATTR_MAXREG_COUNT
	.align		4
        /*000c*/ 	.byte	0x03, 0x1b
        /*000e*/ 	.short	0x00ff


	//----- nvinfo : EIATTR_MERCURY_ISA_VERSION
	.align		4
        /*0010*/ 	.byte	0x03, 0x5f
        /*0012*/ 	.short	0x0101


	//----- nvinfo : EIATTR_VRC_CTA_INIT_COUNT
	.align		4
        /*0014*/ 	.byte	0x02, 0x4a
	.zero		1
	.zero		1


	//----- nvinfo : EIATTR_EXIT_INSTR_OFFSETS
	.align		4
        /*0018*/ 	.byte	0x04, 0x1c
        /*001a*/ 	.short	(.L_88 - .L_87)


	//   ....[0]....
.L_87:
        /*001c*/ 	.word	0x00000010


	//----- nvinfo : EIATTR_SW_WAR
	.align		4
.L_88:
        /*0020*/ 	.byte	0x04, 0x36
        /*0022*/ 	.short	(.L_90 - .L_89)
.L_89:
        /*0024*/ 	.word	0x00000008
.L_90:


//--------------------- .nv.info._Z21detectConflictsKernelPiS_S_S_S_ii --------------------------
	.section	.nv.info._Z21detectConflictsKernelPiS_S_S_S_ii,"",@"SHT_CUDA_INFO"
	.sectionflags	@""
	.align	4


	//----- nvinfo : EIATTR_CUDA_API_VERSION
	.align		4
        /*0000*/ 	.byte	0x04, 0x37
        /*0002*/ 	.short	(.L_92 - .L_91)
.L_91:
        /*0004*/ 	.word	0x00000082


	//----- nvinfo : EIATTR_KPARAM_INFO
	.align		4
.L_92:
        /*0008*/ 	.byte	0x04, 0x17
        /*000a*/ 	.short	(.L_94 - .L_93)
.L_93:
        /*000c*/ 	.word	0x00000000
        /*0010*/ 	.short	0x0006
        /*0012*/ 	.short	0x002c
        /*0014*/ 	.byte	0x00, 0xf0, 0x11, 0x00


	//----- nvinfo : EIATTR_KPARAM_INFO
	.align		4
.L_94:
        /*0018*/ 	.byte	0x04, 0x17
        /*001a*/ 	.short	(.L_96 - .L_95)
.L_95:
        /*001c*/ 	.word	0x00000000
        /*0020*/ 	.short	0x0005
        /*0022*/ 	.short	0x0028
        /*0024*/ 	.byte	0x00, 0xf0, 0x11, 0x00


	//----- nvinfo : EIATTR_KPARAM_INFO
	.align		4
.L_96:
        /*0028*/ 	.byte	0x04, 0x17
        /*002a*/ 	.short	(.L_98 - .L_97)
.L_97:
        /*002c*/ 	.word	0x00000000
        /*0030*/ 	.short	0x0004
        /*0032*/ 	.short	0x0020
        /*0034*/ 	.byte	0x00, 0xf5, 0x21, 0x00


	//----- nvinfo : EIATTR_KPARAM_INFO
	.align		4
.L_98:
        /*0038*/ 	.byte	0x04, 0x17
        /*003a*/ 	.short	(.L_100 - .L_99)
.L_99:
        /*003c*/ 	.word	0x00000000
        /*0040*/ 	.short	0x0003
        /*0042*/ 	.short	0x0018
        /*0044*/ 	.byte	0x00, 0xf5, 0x21, 0x00


	//----- nvinfo : EIATTR_KPARAM_INFO
	.align		4
.L_100:
        /*0048*/ 	.byte	0x04, 0x17
        /*004a*/ 	.short	(.L_102 - .L_101)
.L_101:
        /*004c*/ 	.word	0x00000000
        /*0050*/ 	.short	0x0002
        /*0052*/ 	.short	0x0010
        /*0054*/ 	.byte	0x00, 0xf5, 0x21, 0x00


	//----- nvinfo : EIATTR_KPARAM_INFO
	.align		4
.L_102:
        /*0058*/ 	.byte	0x04, 0x17
        /*005a*/ 	.short	(.L_104 - .L_103)
.L_103:
        /*005c*/ 	.word	0x00000000
        /*0060*/ 	.short	0x0001
        /*0062*/ 	.short	0x0008
        /*0064*/ 	.byte	0x00, 0xf5, 0x21, 0x00


	//----- nvinfo : EIATTR_KPARAM_INFO
	.align		4
.L_104:
        /*0068*/ 	.byte	0x04, 0x17
        /*006a*/ 	.short	(.L_106 - .L_105)
.L_105:
        /*006c*/ 	.word	0x00000000
        /*0070*/ 	.short	0x0000
        /*0072*/ 	.short	0x0000
        /*0074*/ 	.byte	0x00, 0xf5, 0x21, 0x00


	//----- nvinfo : EIATTR_SPARSE_MMA_MASK
	.align		4
.L_106:
        /*0078*/ 	.byte	0x03, 0x50
        /*007a*/ 	.short	0x0000


	//----- nvinfo : EIATTR_MAXREG_COUNT
	.align		4
        /*007c*/ 	.byte	0x03, 0x1b
        /*007e*/ 	.short	0x00ff


	//----- nvinfo : EIATTR_MERCURY_ISA_VERSION
	.align		4
        /*0080*/ 	.byte	0x03, 0x5f
        /*0082*/ 	.short	0x0101


	//----- nvinfo : EIATTR_VRC_CTA_INIT_COUNT
	.align		4
        /*0084*/ 	.byte	0x02, 0x4a
	.zero		1
	.zero		1


	//----- nvinfo : EIATTR_EXIT_INSTR_OFFSETS
	.align		4
        /*0088*/ 	.byte	0x04, 0x1c
        /*008a*/ 	.short	(.L_108 - .L_107)


	//   ....[0]....
.L_107:
        /*008c*/ 	.word	0x00000070


	//   ....[1]....
        /*0090*/ 	.word	0x00000100


	//   ....[2]....
        /*0094*/ 	.word	0x000002d0


	//----- nvinfo : EIATTR_CRS_STACK_SIZE
	.align		4
.L_108:
        /*0098*/ 	.byte	0x04, 0x1e
        /*009a*/ 	.short	(.L_110 - .L_109)
.L_109:
        /*009c*/ 	.word	0x00000000


	//----- nvinfo : EIATTR_CBANK_PARAM_SIZE
	.align		4
.L_110:
        /*00a0*/ 	.byte	0x03, 0x19
        /*00a2*/ 	.short	0x0030


	//----- nvinfo : EIATTR_PARAM_CBANK
	.align		4
        /*00a4*/ 	.byte	0x04, 0x0a
        /*00a6*/ 	.short	(.L_112 - .L_111)
	.align		4
.L_111:
        /*00a8*/ 	.word	index@(.nv.constant0._Z21detectConflictsKernelPiS_S_S_S_ii)
        /*00ac*/ 	.short	0x0380
        /*00ae*/ 	.short	0x0030


	//----- nvinfo : EIATTR_SW_WAR
	.align		4
.L_112:
        /*00b0*/ 	.byte	0x04, 0x36
        /*00b2*/ 	.short	(.L_114 - .L_113)
.L_113:
        /*00b4*/ 	.word	0x00000008
.L_114:


//--------------------- .nv.info._Z13findConflictsPiS_i --------------------------
	.section	.nv.info._Z13findConflictsPiS_i,"",@"SHT_CUDA_INFO"
	.sectionflags	@""
	.align	4


	//----- nvinfo : EIATTR_CUDA_API_VERSION
	.align		4
        /*0000*/ 	.byte	0x04, 0x37
        /*0002*/ 	.short	(.L_116 - .L_115)
.L_115:
        /*0004*/ 	.word	0x00000082


	//----- nvinfo : EIATTR_KPARAM_INFO
	.align		4
.L_116:
        /*0008*/ 	.byte	0x04, 0x17
        /*000a*/ 	.short	(.L_118 - .L_117)
.L_117:
        /*000c*/ 	.word	0x00000000
        /*0010*/ 	.short	0x0002
        /*0012*/ 	.short	0x0010
        /*0014*/ 	.byte	0x00, 0xf0, 0x11, 0x00


	//----- nvinfo : EIATTR_KPARAM_INFO
	.align		4
.L_118:
        /*0018*/ 	.byte	0x04, 0x17
        /*001a*/ 	.short	(.L_120 - .L_119)
.L_119:
        /*001c*/ 	.word	0x00000000
        /*0020*/ 	.short	0x0001
        /*0022*/ 	.short	0x0008
        /*0024*/ 	.byte	0x00, 0xf5, 0x21, 0x00


	//----- nvinfo : EIATTR_KPARAM_INFO
	.align		4
.L_120:
        /*0028*/ 	.byte	0x04, 0x17
        /*002a*/ 	.short	(.L_122 - .L_121)
.L_121:
        /*002c*/ 	.word	0x00000000
        /*0030*/ 	.short	0x0000
        /*0032*/ 	.short	0x0000
        /*0034*/ 	.byte	0x00, 0xf5, 0x21, 0x00


	//----- nvinfo : EIATTR_SPARSE_MMA_MASK
	.align		4
.L_122:
        /*0038*/ 	.byte	0x03, 0x50
        /*003a*/ 	.short	0x0000


	//----- nvinfo : EIATTR_MAXREG_COUNT
	.align		4
        /*003c*/ 	.byte	0x03, 0x1b
        /*003e*/ 	.short	0x00ff


	//----- nvinfo : EIATTR_MERCURY_ISA_VERSION
	.align		4
        /*0040*/ 	.byte	0x03, 0x5f
        /*0042*/ 	.short	0x0101


	//----- nvinfo : EIATTR_VRC_CTA_INIT_COUNT
	.align		4
        /*0044*/ 	.byte	0x02, 0x4a
	.zero		1
	.zero		1


	//----- nvinfo : EIATTR_EXIT_INSTR_OFFSETS
	.align		4
        /*0048*/ 	.byte	0x04, 0x1c
        /*004a*/ 	.short	(.L_124 - .L_123)


	//   ....[0]....
.L_123:
        /*004c*/ 	.word	0x00000070


	//   ....[1]....
        /*0050*/ 	.word	0x000000e0


	//   ....[2]....
        /*0054*/ 	.word	0x00000120


	//----- nvinfo : EIATTR_CBANK_PARAM_SIZE
	.align		4
.L_124:
        /*0058*/ 	.byte	0x03, 0x19
        /*005a*/ 	.short	0x0014


	//----- nvinfo : EIATTR_PARAM_CBANK
	.align		4
        /*005c*/ 	.byte	0x04, 0x0a
        /*005e*/ 	.short	(.L_126 - .L_125)
	.align		4
.L_125:
        /*0060*/ 	.word	index@(.nv.constant0._Z13findConflictsPiS_i)
        /*0064*/ 	.short	0x0380
        /*0066*/ 	.short	0x0014


	//----- nvinfo : EIATTR_SW_WAR
	.align		4
.L_126:
        /*0068*/ 	.byte	0x04, 0x36
        /*006a*/ 	.short	(.L_128 - .L_127)
.L_127:
        /*006c*/ 	.word	0x00000008
.L_128:


//--------------------- .nv.info._Z9downsweepPiii --------------------------
	.section	.nv.info._Z9downsweepPiii,"",@"SHT_CUDA_INFO"
	.sectionflags	@""
	.align	4


	//----- nvinfo : EIATTR_CUDA_API_VERSION
	.align		4
        /*0000*/ 	.byte	0x04, 0x37
        /*0002*/ 	.short	(.L_130 - .L_129)
.L_129:
        /*0004*/ 	.word	0x00000082


	//----- nvinfo : EIATTR_KPARAM_INFO
	.align		4
.L_130:
        /*0008*/ 	.byte	0x04, 0x17
        /*000a*/ 	.short	(.L_132 - .L_131)
.L_131:
        /*000c*/ 	.word	0x00000000
        /*0010*/ 	.short	0x0002
        /*0012*/ 	.short	0x000c
        /*0014*/ 	.byte	0x00, 0xf0, 0x11, 0x00


	//----- nvinfo : EIATTR_KPARAM_INFO
	.align		4
.L_132:
        /*0018*/ 	.byte	0x04, 0x17
        /*001a*/ 	.short	(.L_134 - .L_133)
.L_133:
        /*001c*/ 	.word	0x00000000
        /*0020*/ 	.short	0x0001
        /*0022*/ 	.short	0x0008
        /*0024*/ 	.byte	0x00, 0xf0, 0x11, 0x00


	//----- nvinfo : EIATTR_KPARAM_INFO
	.align		4
.L_134:
        /*0028*/ 	.byte	0x04, 0x17
        /*002a*/ 	.short	(.L_136 - .L_135)
.L_135:
        /*002c*/ 	.word	0x00000000
        /*0030*/ 	.short	0x0000
        /*0032*/ 	.short	0x0000
        /*0034*/ 	.byte	0x00, 0xf5, 0x21, 0x00


	//----- nvinfo : EIATTR_SPARSE_MMA_MASK
	.align		4
.L_136:
        /*0038*/ 	.byte	0x03, 0x50
        /*003a*/ 	.short	0x0000


	//----- nvinfo : EIATTR_MAXREG_COUNT
	.align		4
        /*003c*/ 	.byte	0x03, 0x1b
        /*003e*/ 	.short	0x00ff


	//----- nvinfo : EIATTR_MERCURY_ISA_VERSION
	.align		4
        /*0040*/ 	.byte	0x03, 0x5f
        /*0042*/ 	.short	0x0101


	//----- nvinfo : EIATTR_VRC_CTA_INIT_COUNT
	.align		4
        /*0044*/ 	.byte	0x02, 0x4a
	.zero		1
	.zero		1


	//----- nvinfo : EIATTR_EXIT_INSTR_OFFSETS
	.align		4
        /*0048*/ 	.byte	0x04, 0x1c
        /*004a*/ 	.short	(.L_138 - .L_137)


	//   ....[0]....
.L_137:
        /*004c*/ 	.word	0x00000130


	//----- nvinfo : EIATTR_CBANK_PARAM_SIZE
	.align		4
.L_138:
        /*0050*/ 	.byte	0x03, 0x19
        /*0052*/ 	.short	0x0010


	//----- nvinfo : EIATTR_PARAM_CBANK
	.align		4
        /*0054*/ 	.byte	0x04, 0x0a
        /*0056*/ 	.short	(.L_140 - .L_139)
	.align		4
.L_139:
        /*0058*/ 	.word	index@(.nv.constant0._Z9downsweepPiii)
        /*005c*/ 	.short	0x0380
        /*005e*/ 	.short	0x0010


	//----- nvinfo : EIATTR_SW_WAR
	.align		4
.L_140:
        /*0060*/ 	.byte	0x04, 0x36
        /*0062*/ 	.short	(.L_142 - .L_141)
.L_141:
        /*0064*/ 	.word	0x00000008
.L_142:


//--------------------- .nv.info._Z7upsweepPiiii  --------------------------
	.section	.nv.info._Z7upsweepPiiii,"",@"SHT_CUDA_INFO"
	.sectionflags	@""
	.align	4


	//----- nvinfo : EIATTR_CUDA_API_VERSION
	.align		4
        /*0000*/ 	.byte	0x04, 0x37
        /*0002*/ 	.short	(.L_144 - .L_143)
.L_143:
        /*0004*/ 	.word	0x00000082


	//----- nvinfo : EIATTR_KPARAM_INFO
	.align		4
.L_144:
        /*0008*/ 	.byte	0x04, 0x17
        /*000a*/ 	.short	(.L_146 - .L_145)
.L_145:
        /*000c*/ 	.word	0x00000000
        /*0010*/ 	.short	0x0003
        /*0012*/ 	.short	0x0010
        /*0014*/ 	.byte	0x00, 0xf0, 0x11, 0x00


	//----- nvinfo : EIATTR_KPARAM_INFO
	.align		4
.L_146:
        /*0018*/ 	.byte	0x04, 0x17
        /*001a*/ 	.short	(.L_148 - .L_147)
.L_147:
        /*001c*/ 	.word	0x00000000
        /*0020*/ 	.short	0x0002
        /*0022*/ 	.short	0x000c
        /*0024*/ 	.byte	0x00, 0xf0, 0x11, 0x00


	//----- nvinfo : EIATTR_KPARAM_INFO
	.align		4
.L_148:
        /*0028*/ 	.byte	0x04, 0x17
        /*002a*/ 	.short	(.L_150 - .L_149)
.L_149:
        /*002c*/ 	.word	0x00000000
        /*0030*/ 	.short	0x0001
        /*0032*/ 	.short	0x0008
        /*0034*/ 	.byte	0x00, 0xf0, 0x11, 0x00


	//----- nvinfo : EIATTR_KPARAM_INFO
	.align		4
.L_150:
        /*0038*/ 	.byte	0x04, 0x17
        /*003a*/ 	.short	(.L_152 - .L_151)
.L_151:
        /*003c*/ 	.word	0x00000000
        /*0040*/ 	.short	0x0000
        /*0042*/ 	.short	0x0000
        /*0044*/ 	.byte	0x00, 0xf5, 0x21, 0x00


	//----- nvinfo : EIATTR_SPARSE_MMA_MASK
	.align		4
.L_152:
        /*0048*/ 	.byte	0x03, 0x50
        /*004a*/ 	.short	0x0000


	//----- nvinfo : EIATTR_MAXREG_COUNT
	.align		4
        /*004c*/ 	.byte	0x03, 0x1b
        /*004e*/ 	.short	0x00ff


	//----- nvinfo : EIATTR_MERCURY_ISA_VERSION
	.align		4
        /*0050*/ 	.byte	0x03, 0x5f
        /*0052*/ 	.short	0x0101


	//----- nvinfo : EIATTR_VRC_CTA_INIT_COUNT
	.align		4
        /*0054*/ 	.byte	0x02, 0x4a
	.zero		1
	.zero		1


	//----- nvinfo : EIATTR_EXIT_INSTR_OFFSETS
	.align		4
        /*0058*/ 	.byte	0x04, 0x1c
        /*005a*/ 	.short	(.L_154 - .L_153)


	//   ....[0]....
.L_153:
        /*005c*/ 	.word	0x00000090


	//   ....[1]....
        /*0060*/ 	.word	0x00000150


	//----- nvinfo : EIATTR_CBANK_PARAM_SIZE
	.align		4
.L_154:
        /*0064*/ 	.byte	0x03, 0x19
        /*0066*/ 	.short	0x0014


	//----- nvinfo : EIATTR_PARAM_CBANK
	.align		4
        /*0068*/ 	.byte	0x04, 0x0a
        /*006a*/ 	.short	(.L_156 - .L_155)
	.align		4
.L_155:
        /*006c*/ 	.word	index@(.nv.constant0._Z7upsweepPiiii)
        /*0070*/ 	.short	0x0380
        /*0072*/ 	.short	0x0014


	//----- nvinfo : EIATTR_SW_WAR
	.align		4
.L_156:
        /*0074*/ 	.byte	0x04, 0x36
        /*0076*/ 	.short	(.L_158 - .L_157)
.L_157:
        /*0078*/ 	.word	0x00000008
.L_158:


//--------------------- .nv.info._Z20assign_colors_kerneliPiiS_S_S_S_Pb --------------------------
	.section	.nv.info._Z20assign_colors_kerneliPiiS_S_S_S_Pb,"",@"SHT_CUDA_INFO"
	.sectionflags	@""
	.align	4


	//----- nvinfo : EIATTR_CUDA_API_VERSION
	.align		4
        /*0000*/ 	.byte	0x04, 0x37
        /*0002*/ 	.short	(.L_160 - .L_159)
.L_159:
        /*0004*/ 	.word	0x00000082


	//----- nvinfo : EIATTR_KPARAM_INFO
	.align		4
.L_160:
        /*0008*/ 	.byte	0x04, 0x17
        /*000a*/ 	.short	(.L_162 - .L_161)
.L_161:
        /*000c*/ 	.word	0x00000000
        /*0010*/ 	.short	0x0007
        /*0012*/ 	.short	0x0038
        /*0014*/ 	.byte	0x00, 0xf5, 0x21, 0x00


	//----- nvinfo : EIATTR_KPARAM_INFO
	.align		4
.L_162:
        /*0018*/ 	.byte	0x04, 0x17
        /*001a*/ 	.short	(.L_164 - .L_163)
.L_163:
        /*001c*/ 	.word	0x00000000
        /*0020*/ 	.short	0x0006
        /*0022*/ 	.short	0x0030
        /*0024*/ 	.byte	0x00, 0xf5, 0x21, 0x00


	//----- nvinfo : EIATTR_KPARAM_INFO
	.align		4
.L_164:
        /*0028*/ 	.byte	0x04, 0x17
        /*002a*/ 	.short	(.L_166 - .L_165)
.L_165:
        /*002c*/ 	.word	0x00000000
        /*0030*/ 	.short	0x0005
        /*0032*/ 	.short	0x0028
        /*0034*/ 	.byte	0x00, 0xf5, 0x21, 0x00


	//----- nvinfo : EIATTR_KPARAM_INFO
	.align		4
.L_166:
        /*0038*/ 	.byte	0x04, 0x17
        /*003a*/ 	.short	(.L_168 - .L_167)
.L_167:
        /*003c*/ 	.word	0x00000000
        /*0040*/ 	.short	0x0004
        /*0042*/ 	.short	0x0020
        /*0044*/ 	.byte	0x00, 0xf5, 0x21, 0x00


	//----- nvinfo : EIATTR_KPARAM_INFO
	.align		4
.L_168:
        /*0048*/ 	.byte	0x04, 0x17
        /*004a*/ 	.short	(.L_170 - .L_169)
.L_169:
        /*004c*/ 	.word	0x00000000
        /*0050*/ 	.short	0x0003
        /*0052*/ 	.short	0x0018
        /*0054*/ 	.byte	0x00, 0xf5, 0x21, 0x00


	//----- nvinfo : EIATTR_KPARAM_INFO
	.align		4
.L_170:
        /*0058*/ 	.byte	0x04, 0x17
        /*005a*/ 	.short	(.L_172 - .L_171)
.L_171:
        /*005c*/ 	.word	0x00000000
        /*0060*/ 	.short	0x0002
        /*0062*/ 	.short	0x0010
        /*0064*/ 	.byte	0x00, 0xf0, 0x11, 0x00


	//----- nvinfo : EIATTR_KPARAM_INFO
	.align		4
.L_172:
        /*0068*/ 	.byte	0x04, 0x17
        /*006a*/ 	.short	(.L_174 - .L_173)
.L_173:
        /*006c*/ 	.word	0x00000000
        /*0070*/ 	.short	0x0001
        /*0072*/ 	.short	0x0008
        /*0074*/ 	.byte	0x00, 0xf5, 0x21, 0x00


	//----- nvinfo : EIATTR_KPARAM_INFO
	.align		4
.L_174:
        /*0078*/ 	.byte	0x04, 0x17
        /*007a*/ 	.short	(.L_176 - .L_175)
.L_175:
        /*007c*/ 	.word	0x00000000
        /*0080*/ 	.short	0x0000
        /*0082*/ 	.short	0x0000
        /*0084*/ 	.byte	0x00, 0xf0, 0x11, 0x00


	//----- nvinfo : EIATTR_SPARSE_MMA_MASK
	.align		4
.L_176:
        /*0088*/ 	.byte	0x03, 0x50
        /*008a*/ 	.short	0x0000


	//----- nvinfo : EIATTR_MAXREG_COUNT
	.align		4
        /*008c*/ 	.byte	0x03, 0x1b
        /*008e*/ 	.short	0x00ff


	//----- nvinfo : EIATTR_MERCURY_ISA_VERSION
	.align		4
        /*0090*/ 	.byte	0x03, 0x5f
        /*0092*/ 	.short	0x0101


	//----- nvinfo : EIATTR_VRC_CTA_INIT_COUNT
	.align		4
        /*0094*/ 	.byte	0x02, 0x4a
	.zero		1
	.zero		1


	//----- nvinfo : EIATTR_EXIT_INSTR_OFFSETS
	.align		4
        /*0098*/ 	.byte	0x04, 0x1c
        /*009a*/ 	.short	(.L_178 - .L_177)


	//   ....[0]....
.L_177:
        /*009c*/ 	.word	0x00000070


	//   ....[1]....
        /*00a0*/ 	.word	0x00000690


	//   ....[2]....
        /*00a4*/ 	.word	0x00000780


	//   ....[3]....
        /*00a8*/ 	.word	0x000007d0


	//----- nvinfo : EIATTR_CRS_STACK_SIZE
	.align		4
.L_178:
        /*00ac*/ 	.byte	0x04, 0x1e
        /*00ae*/ 	.short	(.L_180 - .L_179)
.L_179:
        /*00b0*/ 	.word	0x00000000


	//----- nvinfo : EIATTR_CBANK_PARAM_SIZE
	.align		4
.L_180:
        /*00b4*/ 	.byte	0x03, 0x19
        /*00b6*/ 	.short	0x0040


	//----- nvinfo : EIATTR_PARAM_CBANK
	.align		4
        /*00b8*/ 	.byte	0x04, 0x0a
        /*00ba*/ 	.short	(.L_182 - .L_181)
	.align		4
.L_181:
        /*00bc*/ 	.word	index@(.nv.constant0._Z20assign_colors_kerneliPiiS_S_S_S_Pb)
        /*00c0*/ 	.short	0x0380
        /*00c2*/ 	.short	0x0040


	//----- nvinfo : EIATTR_SW_WAR
	.align		4
.L_182:
        /*00c4*/ 	.byte	0x04, 0x36
        /*00c6*/ 	.short	(.L_184 - .L_183)
.L_183:
        /*00c8*/ 	.word	0x00000008
.L_184:


//--------------------- .nv.info._Z18assign_init_valuesPii --------------------------
	.section	.nv.info._Z18assign_init_valuesPii,"",@"SHT_CUDA_INFO"
	.sectionflags	@""
	.align	4


	//----- nvinfo : EIATTR_CUDA_API_VERSION
	.align		4
        /*0000*/ 	.byte	0x04, 0x37
        /*0002*/ 	.short	(.L_186 - .L_185)
.L_185:
        /*0004*/ 	.word	0x00000082


	//----- nvinfo : EIATTR_KPARAM_INFO
	.align		4
.L_186:
        /*0008*/ 	.byte	0x04, 0x17
        /*000a*/ 	.short	(.L_188 - .L_187)
.L_187:
        /*000c*/ 	.word	0x00000000
        /*0010*/ 	.short	0x0001
        /*0012*/ 	.short	0x0008
        /*0014*/ 	.byte	0x00, 0xf0, 0x11, 0x00


	//----- nvinfo : EIATTR_KPARAM_INFO
	.align		4
.L_188:
        /*0018*/ 	.byte	0x04, 0x17
        /*001a*/ 	.short	(.L_190 - .L_189)
.L_189:
        /*001c*/ 	.word	0x00000000
        /*0020*/ 	.short	0x0000
        /*0022*/ 	.short	0x0000
        /*0024*/ 	.byte	0x00, 0xf5, 0x21, 0x00


	//----- nvinfo : EIATTR_SPARSE_MMA_MASK
	.align		4
.L_190:
        /*0028*/ 	.byte	0x03, 0x50
        /*002a*/ 	.short	0x0000


	//----- nvinfo : EIATTR_MAXREG_COUNT
	.align		4
        /*002c*/ 	.byte	0x03, 0x1b
        /*002e*/ 	.short	0x00ff


	//----- nvinfo : EIATTR_MERCURY_ISA_VERSION
	.align		4
        /*0030*/ 	.byte	0x03, 0x5f
        /*0032*/ 	.short	0x0101


	//----- nvinfo : EIATTR_VRC_CTA_INIT_COUNT
	.align		4
        /*0034*/ 	.byte	0x02, 0x4a
	.zero		1
	.zero		1


	//----- nvinfo : EIATTR_EXIT_INSTR_OFFSETS
	.align		4
        /*0038*/ 	.byte	0x04, 0x1c
        /*003a*/ 	.short	(.L_192 - .L_191)


	//   ....[0]....
.L_191:
        /*003c*/ 	.word	0x00000070


	//   ....[1]....
        /*0040*/ 	.word	0x000000c0


	//----- nvinfo : EIATTR_CBANK_PARAM_SIZE
	.align		4
.L_192:
        /*0044*/ 	.byte	0x03, 0x19
        /*0046*/ 	.short	0x000c


	//----- nvinfo : EIATTR_PARAM_CBANK
	.align		4
        /*0048*/ 	.byte	0x04, 0x0a
        /*004a*/ 	.short	(.L_194 - .L_193)
	.align		4
.L_193:
        /*004c*/ 	.word	index@(.nv.constant0._Z18assign_init_valuesPii)
        /*0050*/ 	.short	0x0380
        /*0052*/ 	.short	0x000c


	//----- nvinfo : EIATTR_SW_WAR
	.align		4
.L_194:
        /*0054*/ 	.byte	0x04, 0x36
        /*0056*/ 	.short	(.L_196 - .L_195)
.L_195:
        /*0058*/ 	.word	0x00000008
.L_196:


//--------------------- .nv.callgraph             --------------------------
	.section	.nv.callgraph,"",@"SHT_CUDA_CALLGRAPH"
	.align	4
	.sectionentsize	8
	.align		4
        /*0000*/ 	.word	0x00000000
	.align		4
        /*0004*/ 	.word	0xffffffff
	.align		4
        /*0008*/ 	.word	0x00000000
	.align		4
        /*000c*/ 	.word	0xfffffffe
	.align		4
        /*0010*/ 	.word	0x00000000
	.align		4
        /*0014*/ 	.word	0xfffffffd
	.align		4
        /*0018*/ 	.word	0x00000000
	.align		4
        /*001c*/ 	.word	0xfffffffc


//--------------------- .nv.constant4             --------------------------
	.section	.nv.constant4,"a",@progbits
	.align	8
	.align		8
.nv.constant4:
        /*0000*/ 	.dword	_ZN34_INTERNAL_d9b09b09_4_k_cu_c14f05b64cuda3std3__45__cpo5beginE
	.align		8
        /*0008*/ 	.dword	_ZN34_INTERNAL_d9b09b09_4_k_cu_c14f05b64cuda3std3__45__cpo3endE
	.align		8
        /*0010*/ 	.dword	_ZN34_INTERNAL_d9b09b09_4_k_cu_c14f05b64cuda3std3__45__cpo6cbeginE
	.align		8
        /*0018*/ 	.dword	_ZN34_INTERNAL_d9b09b09_4_k_cu_c14f05b64cuda3std3__45__cpo4cendE
	.align		8
        /*0020*/ 	.dword	_ZN34_INTERNAL_d9b09b09_4_k_cu_c14f05b64cuda3std3__45__cpo6rbeginE
	.align		8
        /*0028*/ 	.dword	_ZN34_INTERNAL_d9b09b09_4_k_cu_c14f05b64cuda3std3__45__cpo4rendE
	.align		8
        /*0030*/ 	.dword	_ZN34_INTERNAL_d9b09b09_4_k_cu_c14f05b64cuda3std3__45__cpo7crbeginE
	.align		8
        /*0038*/ 	.dword	_ZN34_INTERNAL_d9b09b09_4_k_cu_c14f05b64cuda3std3__45__cpo5crendE
	.align		8
        /*0040*/ 	.dword	_ZN34_INTERNAL_d9b09b09_4_k_cu_c14f05b64cuda3std3__436_GLOBAL__N__d9b09b09_4_k_cu_c14f05b66ignoreE
	.align		8
        /*0048*/ 	.dword	_ZN34_INTERNAL_d9b09b09_4_k_cu_c14f05b64cuda3std3__419piecewise_constructE
	.align		8
        /*0050*/ 	.dword	_ZN34_INTERNAL_d9b09b09_4_k_cu_c14f05b64cuda3std3__48in_placeE
	.align		8
        /*0058*/ 	.dword	_ZN34_INTERNAL_d9b09b09_4_k_cu_c14f05b64cuda3std3__420unreachable_sentinelE
	.align		8
        /*0060*/ 	.dword	_ZN34_INTERNAL_d9b09b09_4_k_cu_c14f05b64cuda3std3__47nulloptE
	.align		8
        /*0068*/ 	.dword	_ZN34_INTERNAL_d9b09b09_4_k_cu_c14f05b64cuda3std3__48unexpectE
	.align		8
        /*0070*/ 	.dword	_ZN34_INTERNAL_d9b09b09_4_k_cu_c14f05b64cuda3std6ranges3__45__cpo4swapE
	.align		8
        /*0078*/ 	.dword	_ZN34_INTERNAL_d9b09b09_4_k_cu_c14f05b64cuda3std6ranges3__45__cpo9iter_moveE
	.align		8
        /*0080*/ 	.dword	_ZN34_INTERNAL_d9b09b09_4_k_cu_c14f05b64cuda3std6ranges3__45__cpo5beginE
	.align		8
        /*0088*/ 	.dword	_ZN34_INTERNAL_d9b09b09_4_k_cu_c14f05b64cuda3std6ranges3__45__cpo3endE
	.align		8
        /*0090*/ 	.dword	_ZN34_INTERNAL_d9b09b09_4_k_cu_c14f05b64cuda3std6ranges3__45__cpo6cbeginE
	.align		8
        /*0098*/ 	.dword	_ZN34_INTERNAL_d9b09b09_4_k_cu_c14f05b64cuda3std6ranges3__45__cpo4cendE
	.align		8
        /*00a0*/ 	.dword	_ZN34_INTERNAL_d9b09b09_4_k_cu_c14f05b64cuda3std6ranges3__45__cpo7advanceE
	.align		8
        /*00a8*/ 	.dword	_ZN34_INTERNAL_d9b09b09_4_k_cu_c14f05b64cuda3std6ranges3__45__cpo9iter_swapE
	.align		8
        /*00b0*/ 	.dword	_ZN34_INTERNAL_d9b09b09_4_k_cu_c14f05b64cuda3std6ranges3__45__cpo4nextE
	.align		8
        /*00b8*/ 	.dword	_ZN34_INTERNAL_d9b09b09_4_k_cu_c14f05b64cuda3std6ranges3__45__cpo4prevE
	.align		8
        /*00c0*/ 	.dword	_ZN34_INTERNAL_d9b09b09_4_k_cu_c14f05b64cuda3std6ranges3__45__cpo4dataE
	.align		8
        /*00c8*/ 	.dword	_ZN34_INTERNAL_d9b09b09_4_k_cu_c14f05b64cuda3std6ranges3__45__cpo5cdataE
	.align		8
        /*00d0*/ 	.dword	_ZN34_INTERNAL_d9b09b09_4_k_cu_c14f05b64cuda3std6ranges3__45__cpo4sizeE
	.align		8
        /*00d8*/ 	.dword	_ZN34_INTERNAL_d9b09b09_4_k_cu_c14f05b64cuda3std6ranges3__45__cpo5ssizeE
	.align		8
        /*00e0*/ 	.dword	_ZN34_INTERNAL_d9b09b09_4_k_cu_c14f05b64cuda3std6ranges3__45__cpo8distanceE
	.align		8
        /*00e8*/ 	.dword	_ZN34_INTERNAL_d9b09b09_4_k_cu_c14f05b66thrust24THRUST_300001_SM_1000_NS8cuda_cub3parE
	.align		8
        /*00f0*/ 	.dword	_ZN34_INTERNAL_d9b09b09_4_k_cu_c14f05b66thrust24THRUST_300001_SM_1000_NS8cuda_cub10par_nosyncE
	.align		8
        /*00f8*/ 	.dword	_ZN34_INTERNAL_d9b09b09_4_k_cu_c14f05b66thrust24THRUST_300001_SM_1000_NS6system6detail10sequential3seqE
	.align		8
        /*0100*/ 	.dword	_ZN34_INTERNAL_d9b09b09_4_k_cu_c14f05b66thrust24THRUST_300001_SM_1000_NS12placeholders2_1E
	.align		8
        /*0108*/ 	.dword	_ZN34_INTERNAL_d9b09b09_4_k_cu_c14f05b66thrust24THRUST_300001_SM_1000_NS12placeholders2_2E
	.align		8
        /*0110*/ 	.dword	_ZN34_INTERNAL_d9b09b09_4_k_cu_c14f05b66thrust24THRUST_300001_SM_1000_NS12placeholders2_3E
	.align		8
        /*0118*/ 	.dword	_ZN34_INTERNAL_d9b09b09_4_k_cu_c14f05b66thrust24THRUST_300001_SM_1000_NS12placeholders2_4E
	.align		8
        /*0120*/ 	.dword	_ZN34_INTERNAL_d9b09b09_4_k_cu_c14f05b66thrust24THRUST_300001_SM_1000_NS12placeholders2_5E
	.align		8
        /*0128*/ 	.dword	_ZN34_INTERNAL_d9b09b09_4_k_cu_c14f05b66thrust24THRUST_300001_SM_1000_NS12placeholders2_6E
	.align		8
        /*0130*/ 	.dword	_ZN34_INTERNAL_d9b09b09_4_k_cu_c14f05b66thrust24THRUST_300001_SM_1000_NS12placeholders2_7E
	.align		8
        /*0138*/ 	.dword	_ZN34_INTERNAL_d9b09b09_4_k_cu_c14f05b66thrust24THRUST_300001_SM_1000_NS12placeholders2_8E
	.align		8
        /*0140*/ 	.dword	_ZN34_INTERNAL_d9b09b09_4_k_cu_c14f05b66thrust24THRUST_300001_SM_1000_NS12placeholders2_9E
	.align		8
        /*0148*/ 	.dword	_ZN34_INTERNAL_d9b09b09_4_k_cu_c14f05b66thrust24THRUST_300001_SM_1000_NS12placeholders3_10E
	.align		8
        /*0150*/ 	.dword	_ZN34_INTERNAL_d9b09b09_4_k_cu_c14f05b66thrust24THRUST_300001_SM_1000_NS3seqE


//--------------------- .text._ZN3cub18CUB_300001_SM_10006detail11EmptyKernelIvEEvv --------------------------
	.section	.text._ZN3cub18CUB_300001_SM_10006detail11EmptyKernelIvEEvv,"ax",@progbits
	.align	128
        .global         _ZN3cub18CUB_300001_SM_10006detail11EmptyKernelIvEEvv
        .type           _ZN3cub18CUB_300001_SM_10006detail11EmptyKernelIvEEvv,@function
        .size           _ZN3cub18CUB_300001_SM_10006detail11EmptyKernelIvEEvv,(.L_x_23 - _ZN3cub18CUB_300001_SM_10006detail11EmptyKernelIvEEvv)
        .other          _ZN3cub18CUB_300001_SM_10006detail11EmptyKernelIvEEvv,@"STO_CUDA_ENTRY STV_DEFAULT"
_ZN3cub18CUB_300001_SM_10006detail11EmptyKernelIvEEvv:
.text._ZN3cub18CUB_300001_SM_10006detail11EmptyKernelIvEEvv:
[----:B------:R-:W-:Y:S01]  /*0000*/  LDC R1, c[0x0][0x37c] ;  /* 0x0000df00ff017b82 */ /* 0x000fe20000000800 */
[----:B------:R-:W-:Y:S05]  /*0010*/  EXIT ;  /* 0x000000000000794d */ /* 0x000fea0003800000 */
.L_x_0:
[----:B------:R-:W-:-:S00]  /*0020*/  BRA `(.L_x_0) ;  /* 0xfffffffc00fc7947 */ /* 0x000fc0000383ffff */
[----:B------:R-:W-:-:S00]  /*0030*/  NOP ;  /* 0x0000000000007918 */ /* 0x000fc00000000000 */
        /* <DEDUP_REMOVED lines=12> */
.L_x_23:


//--------------------- .text._Z21detectConflictsKernelPiS_S_S_S_ii --------------------------
	.section	.text._Z21detectConflictsKernelPiS_S_S_S_ii,"ax",@progbits
	.align	128
        .global         _Z21detectConflictsKernelPiS_S_S_S_ii
        .type           _Z21detectConflictsKernelPiS_S_S_S_ii,@function
        .size           _Z21detectConflictsKernelPiS_S_S_S_ii,(.L_x_24 - _Z21detectConflictsKernelPiS_S_S_S_ii)
        .other          _Z21detectConflictsKernelPiS_S_S_S_ii,@"STO_CUDA_ENTRY STV_DEFAULT"
_Z21detectConflictsKernelPiS_S_S_S_ii:
.text._Z21detectConflictsKernelPiS_S_S_S_ii:
[----:B------:R-:W-:Y:S01]  /*0000*/  LDC R1, c[0x0][0x37c] ;  /* 0x0000df00ff017b82 */ /* 0x000fe20000000800 */
[----:B------:R-:W0:Y:S07]  /*0010*/  S2R R0, SR_TID.X ;  /* 0x0000000000007919 */ /* 0x000e2e0000002100 */
[----:B------:R-:W0:Y:S01]  /*0020*/  S2UR UR4, SR_CTAID.X ;  /* 0x00000000000479c3 */ /* 0x000e220000002500 */
[----:B------:R-:W1:Y:S07]  /*0030*/  LDCU UR5, c[0x0][0x3ac] ;  /* 0x00007580ff0577ac */ /* 0x000e6e0008000800 */
[----:B------:R-:W0:Y:S02]  /*0040*/  LDC R3, c[0x0][0x360] ;  /* 0x0000d800ff037b82 */ /* 0x000e240000000800 */
[----:B0-----:R-:W-:-:S05]  /*0050*/  IMAD R3, R3, UR4, R0 ;  /* 0x0000000403037c24 */ /* 0x001fca000f8e0200 */
[----:B-1----:R-:W-:-:S13]  /*0060*/  ISETP.GE.AND P0, PT, R3, UR5, PT ;  /* 0x0000000503007c0c */ /* 0x002fda000bf06270 */
[----:B------:R-:W-:Y:S05]  /*0070*/  @P0 EXIT ;  /* 0x000000000000094d */ /* 0x000fea0003800000 */
[----:B------:R-:W0:Y:S01]  /*0080*/  LDC.64 R4, c[0x0][0x380] ;  /* 0x0000e000ff047b82 */ /* 0x000e220000000a00 */
[----:B------:R-:W1:Y:S01]  /*0090*/  LDCU.64 UR4, c[0x0][0x358] ;  /* 0x00006b00ff0477ac */ /* 0x000e620008000a00 */
[----:B0-----:R-:W-:-:S06]  /*00a0*/  IMAD.WIDE R4, R3, 0x4, R4 ;  /* 0x0000000403047825 */ /* 0x001fcc00078e0204 */
[----:B------:R-:W0:Y:S01]  /*00b0*/  LDC.64 R2, c[0x0][0x3a0] ;  /* 0x0000e800ff027b82 */ /* 0x000e220000000a00 */
[----:B-1----:R-:W0:Y:S02]  /*00c0*/  LDG.E R0, desc[UR4][R4.64] ;  /* 0x0000000404007981 */ /* 0x002e24000c1e1900 */
[----:B0-----:R-:W-:-:S05]  /*00d0*/  IMAD.WIDE R2, R0, 0x4, R2 ;  /* 0x0000000400027825 */ /* 0x001fca00078e0202 */
[----:B------:R-:W2:Y:S02]  /*00e0*/  LDG.E R12, desc[UR4][R2.64] ;  /* 0x00000004020c7981 */ /* 0x000ea4000c1e1900 */
[----:B--2---:R-:W-:-:S13]  /*00f0*/  ISETP.GE.AND P0, PT, R12, 0x1, PT ;  /* 0x000000010c00780c */ /* 0x004fda0003f06270 */
[----:B------:R-:W-:Y:S05]  /*0100*/  @!P0 EXIT ;  /* 0x000000000000894d */ /* 0x000fea0003800000 */
[----:B------:R-:W0:Y:S01]  /*0110*/  LDC.64 R10, c[0x0][0x398] ;  /* 0x0000e600ff0a7b82 */ /* 0x000e220000000a00 */
[----:B------:R-:W-:Y:S01]  /*0120*/  HFMA2 R17, -RZ, RZ, 0, 0 ;  /* 0x00000000ff117431 */ /* 0x000fe200000001ff */
[----:B------:R-:W-:Y:S01]  /*0130*/  MOV R16, R12 ;  /* 0x0000000c00107202 */ /* 0x000fe20000000f00 */
[----:B------:R-:W1:Y:S05]  /*0140*/  LDCU UR6, c[0x0][0x3a8] ;  /* 0x00007500ff0677ac */ /* 0x000e6a0008000800 */
[----:B------:R-:W2:Y:S08]  /*0150*/  LDC.64 R4, c[0x0][0x398] ;  /* 0x0000e600ff047b82 */ /* 0x000eb00000000a00 */
[----:B------:R-:W3:Y:S08]  /*0160*/  LDC.64 R6, c[0x0][0x388] ;  /* 0x0000e200ff067b82 */ /* 0x000ef00000000a00 */
[----:B------:R-:W4:Y:S01]  /*0170*/  LDC.64 R8, c[0x0][0x390] ;  /* 0x0000e400ff087b82 */ /* 0x000f220000000a00 */
[----:B01----:R-:W-:-:S07]  /*0180*/  IMAD.WIDE R10, R0, 0x4, R10 ;  /* 0x00000004000a7825 */ /* 0x003fce00078e020a */
.L_x_3:
[----:B0-----:R-:W-:Y:S01]  /*0190*/  IMAD R15, R0, UR6, R17 ;  /* 0x00000006000f7c24 */ /* 0x001fe2000f8e0211 */
[----:B------:R-:W5:Y:S03]  /*01a0*/  LDG.E R19, desc[UR4][R10.64] ;  /* 0x000000040a137981 */ /* 0x000f66000c1e1900 */
[----:B---3--:R-:W-:-:S05]  /*01b0*/  IMAD.WIDE R14, R15, 0x4, R6 ;  /* 0x000000040f0e7825 */ /* 0x008fca00078e0206 */
[----:B------:R-:W2:Y:S02]  /*01c0*/  LDG.E R21, desc[UR4][R14.64] ;  /* 0x000000040e157981 */ /* 0x000ea4000c1e1900 */
[----:B--2---:R-:W-:-:S05]  /*01d0*/  IMAD.WIDE R12, R21, 0x4, R4 ;  /* 0x00000004150c7825 */ /* 0x004fca00078e0204 */
[----:B------:R-:W5:Y:S01]  /*01e0*/  LDG.E R18, desc[UR4][R12.64] ;  /* 0x000000040c127981 */ /* 0x000f62000c1e1900 */
[----:B------:R-:W-:Y:S01]  /*01f0*/  BSSY.RECONVERGENT B0, `(.L_x_1) ;  /* 0x000000b000007945 */ /* 0x000fe20003800200 */
[----:B------:R-:W-:Y:S02]  /*0200*/  IADD3 R17, PT, PT, R17, 0x1, RZ ;  /* 0x0000000111117810 */ /* 0x000fe40007ffe0ff */
[----:B-----5:R-:W-:-:S04]  /*0210*/  ISETP.NE.AND P0, PT, R18, R19, PT ;  /* 0x000000131200720c */ /* 0x020fc80003f05270 */
[----:B------:R-:W-:-:S13]  /*0220*/  ISETP.GE.OR P0, PT, R21, R0, P0 ;  /* 0x000000001500720c */ /* 0x000fda0000706670 */
[----:B------:R-:W-:Y:S05]  /*0230*/  @P0 BRA `(.L_x_2) ;  /* 0x0000000000180947 */ /* 0x000fea0003800000 */
[----:B------:R-:W-:Y:S01]  /*0240*/  MOV R19, 0x1 ;  /* 0x0000000100137802 */ /* 0x000fe20000000f00 */
[C---:B----4-:R-:W-:Y:S01]  /*0250*/  IMAD.WIDE R14, R21.reuse, 0x4, R8 ;  /* 0x00000004150e7825 */ /* 0x050fe200078e0208 */
[----:B------:R-:W-:-:S04]  /*0260*/  IADD3 R21, PT, PT, -R21, RZ, RZ ;  /* 0x000000ff15157210 */ /* 0x000fc80007ffe1ff */
[----:B------:R0:W-:Y:S04]  /*0270*/  STG.E desc[UR4][R14.64], R19 ;  /* 0x000000130e007986 */ /* 0x0001e8000c101904 */
[----:B------:R0:W-:Y:S04]  /*0280*/  STG.E desc[UR4][R12.64], R21 ;  /* 0x000000150c007986 */ /* 0x0001e8000c101904 */
[----:B------:R0:W5:Y:S02]  /*0290*/  LDG.E R16, desc[UR4][R2.64] ;  /* 0x0000000402107981 */ /* 0x000164000c1e1900 */
.L_x_2:
[----:B------:R-:W-:Y:S05]  /*02a0*/  BSYNC.RECONVERGENT B0 ;  /* 0x0000000000007941 */ /* 0x000fea0003800200 */
.L_x_1:
[----:B-----5:R-:W-:-:S13]  /*02b0*/  ISETP.GE.AND P0, PT, R17, R16, PT ;  /* 0x000000101100720c */ /* 0x020fda0003f06270 */
[----:B------:R-:W-:Y:S05]  /*02c0*/  @!P0 BRA `(.L_x_3) ;  /* 0xfffffffc00b08947 */ /* 0x000fea000383ffff */
[----:B------:R-:W-:Y:S05]  /*02d0*/  EXIT ;  /* 0x000000000000794d */ /* 0x000fea0003800000 */
.L_x_4:
        /* <DEDUP_REMOVED lines=10> */
.L_x_24:


//--------------------- .text._Z13findConflictsPiS_i --------------------------
	.section	.text._Z13findConflictsPiS_i,"ax",@progbits
	.align	128
        .global         _Z13findConflictsPiS_i
        .type           _Z13findConflictsPiS_i,@function
        .size           _Z13findConflictsPiS_i,(.L_x_25 - _Z13findConflictsPiS_i)
        .other          _Z13findConflictsPiS_i,@"STO_CUDA_ENTRY STV_DEFAULT"
_Z13findConflictsPiS_i:
.text._Z13findConflictsPiS_i:
        /* <DEDUP_REMOVED lines=10> */
[----:B0-----:R-:W-:-:S05]  /*00a0*/  IMAD.WIDE R2, R5, 0x4, R2 ;  /* 0x0000000405027825 */ /* 0x001fca00078e0202 */
[----:B-1----:R-:W2:Y:S04]  /*00b0*/  LDG.E R7, desc[UR4][R2.64] ;  /* 0x0000000402077981 */ /* 0x002ea8000c1e1900 */
[----:B------:R-:W2:Y:S02]  /*00c0*/  LDG.E R0, desc[UR4][R2.64+0x4] ;  /* 0x0000040402007981 */ /* 0x000ea4000c1e1900 */
[----:B--2---:R-:W-:-:S13]  /*00d0*/  ISETP.GE.AND P0, PT, R7, R0, PT ;  /* 0x000000000700720c */ /* 0x004fda0003f06270 */
[----:B------:R-:W-:Y:S05]  /*00e0*/  @P0 EXIT ;  /* 0x000000000000094d */ /* 0x000fea0003800000 */
[----:B------:R-:W0:Y:S02]  /*00f0*/  LDC.64 R2, c[0x0][0x380] ;  /* 0x0000e000ff027b82 */ /* 0x000e240000000a00 */
[----:B0-----:R-:W-:-:S05]  /*0100*/  IMAD.WIDE R2, R7, 0x4, R2 ;  /* 0x0000000407027825 */ /* 0x001fca00078e0202 */
[----:B------:R-:W-:Y:S01]  /*0110*/  STG.E desc[UR4][R2.64], R5 ;  /* 0x0000000502007986 */ /* 0x000fe2000c101904 */
[----:B------:R-:W-:Y:S05]  /*0120*/  EXIT ;  /* 0x000000000000794d */ /* 0x000fea0003800000 */
.L_x_5:
        /* <DEDUP_REMOVED lines=13> */
.L_x_25:


//--------------------- .text._Z9downsweepPiii    --------------------------
	.section	.text._Z9downsweepPiii,"ax",@progbits
	.align	128
        .global         _Z9downsweepPiii
        .type           _Z9downsweepPiii,@function
        .size           _Z9downsweepPiii,(.L_x_26 - _Z9downsweepPiii)
        .other          _Z9downsweepPiii,@"STO_CUDA_ENTRY STV_DEFAULT"
_Z9downsweepPiii:
.text._Z9downsweepPiii:
[----:B------:R-:W-:Y:S01]  /*0000*/  LDC R1, c[0x0][0x37c] ;  /* 0x0000df00ff017b82 */ /* 0x000fe20000000800 */
[----:B------:R-:W0:Y:S07]  /*0010*/  S2R R5, SR_TID.X ;  /* 0x0000000000057919 */ /* 0x000e2e0000002100 */
[----:B------:R-:W0:Y:S08]  /*0020*/  S2UR UR4, SR_CTAID.X ;  /* 0x00000000000479c3 */ /* 0x000e300000002500 */
[----:B------:R-:W0:Y:S08]  /*0030*/  LDC R0, c[0x0][0x360] ;  /* 0x0000d800ff007b82 */ /* 0x000e300000000800 */
[----:B------:R-:W1:Y:S08]  /*0040*/  LDC.64 R6, c[0x0][0x388] ;  /* 0x0000e200ff067b82 */ /* 0x000e700000000a00 */
[----:B------:R-:W2:Y:S01]  /*0050*/  LDC.64 R2, c[0x0][0x380] ;  /* 0x0000e000ff027b82 */ /* 0x000ea20000000a00 */
[----:B0-----:R-:W-:Y:S01]  /*0060*/  IMAD R0, R0, UR4, R5 ;  /* 0x0000000400007c24 */ /* 0x001fe2000f8e0205 */
[----:B------:R-:W0:Y:S03]  /*0070*/  LDCU.64 UR4, c[0x0][0x358] ;  /* 0x00006b00ff0477ac */ /* 0x000e260008000a00 */
[----:B-1----:R-:W-:-:S02]  /*0080*/  IMAD R4, R0, R7, R7 ;  /* 0x0000000700047224 */ /* 0x002fc400078e0207 */
[----:B------:R-:W-:-:S03]  /*0090*/  IMAD R0, R0, R7, R6 ;  /* 0x0000000700007224 */ /* 0x000fc600078e0206 */
[----:B------:R-:W-:Y:S02]  /*00a0*/  IADD3 R5, PT, PT, R4, -0x1, RZ ;  /* 0xffffffff04057810 */ /* 0x000fe40007ffe0ff */
[----:B------:R-:W-:-:S03]  /*00b0*/  IADD3 R7, PT, PT, R0, -0x1, RZ ;  /* 0xffffffff00077810 */ /* 0x000fc60007ffe0ff */
[----:B--2---:R-:W-:-:S04]  /*00c0*/  IMAD.WIDE R4, R5, 0x4, R2 ;  /* 0x0000000405047825 */ /* 0x004fc800078e0202 */
[----:B------:R-:W-:Y:S02]  /*00d0*/  IMAD.WIDE R2, R7, 0x4, R2 ;  /* 0x0000000407027825 */ /* 0x000fe400078e0202 */
[----:B0-----:R-:W2:Y:S04]  /*00e0*/  LDG.E R7, desc[UR4][R4.64] ;  /* 0x0000000404077981 */ /* 0x001ea8000c1e1900 */
[----:B------:R-:W3:Y:S04]  /*00f0*/  LDG.E R0, desc[UR4][R2.64] ;  /* 0x0000000402007981 */ /* 0x000ee8000c1e1900 */
[----:B--2---:R-:W-:Y:S01]  /*0100*/  STG.E desc[UR4][R2.64], R7 ;  /* 0x0000000702007986 */ /* 0x004fe2000c101904 */
[----:B---3--:R-:W-:-:S05]  /*0110*/  IADD3 R9, PT, PT, R0, R7, RZ ;  /* 0x0000000700097210 */ /* 0x008fca0007ffe0ff */
[----:B------:R-:W-:Y:S01]  /*0120*/  STG.E desc[UR4][R4.64], R9 ;  /* 0x0000000904007986 */ /* 0x000fe2000c101904 */
[----:B------:R-:W-:Y:S05]  /*0130*/  EXIT ;  /* 0x000000000000794d */ /* 0x000fea0003800000 */
.L_x_6:
        /* <DEDUP_REMOVED lines=12> */
.L_x_26:


//--------------------- .text._Z7upsweepPiiii     --------------------------
	.section	.text._Z7upsweepPiiii,"ax",@progbits
	.align	128
        .global         _Z7upsweepPiiii
        .type           _Z7upsweepPiiii,@function
        .size           _Z7upsweepPiiii,(.L_x_27 - _Z7upsweepPiiii)
        .other          _Z7upsweepPiiii,@"STO_CUDA_ENTRY STV_DEFAULT"
_Z7upsweepPiiii:
.text._Z7upsweepPiiii:
[----:B------:R-:W-:Y:S01]  /*0000*/  LDC R1, c[0x0][0x37c] ;  /* 0x0000df00ff017b82 */ /* 0x000fe20000000800 */
[----:B------:R-:W0:Y:S07]  /*0010*/  S2R R3, SR_TID.X ;  /* 0x0000000000037919 */ /* 0x000e2e0000002100 */
[----:B------:R-:W0:Y:S01]  /*0020*/  S2UR UR4, SR_CTAID.X ;  /* 0x00000000000479c3 */ /* 0x000e220000002500 */
[----:B------:R-:W1:Y:S07]  /*0030*/  LDCU UR5, c[0x0][0x388] ;  /* 0x00007100ff0577ac */ /* 0x000e6e0008000800 */
[----:B------:R-:W0:Y:S08]  /*0040*/  LDC R0, c[0x0][0x360] ;  /* 0x0000d800ff007b82 */ /* 0x000e300000000800 */
[----:B------:R-:W2:Y:S01]  /*0050*/  LDC R7, c[0x0][0x390] ;  /* 0x0000e400ff077b82 */ /* 0x000ea20000000800 */
[----:B0-----:R-:W-:-:S04]  /*0060*/  IMAD R0, R0, UR4, R3 ;  /* 0x0000000400007c24 */ /* 0x001fc8000f8e0203 */
[----:B--2---:R-:W-:-:S05]  /*0070*/  IMAD R5, R0, R7, R7 ;  /* 0x0000000700057224 */ /* 0x004fca00078e0207 */
[----:B-1----:R-:W-:-:S13]  /*0080*/  ISETP.GT.AND P0, PT, R5, UR5, PT ;  /* 0x0000000505007c0c */ /* 0x002fda000bf04270 */
[----:B------:R-:W-:Y:S05]  /*0090*/  @P0 EXIT ;  /* 0x000000000000094d */ /* 0x000fea0003800000 */
[----:B------:R-:W0:Y:S01]  /*00a0*/  LDCU UR6, c[0x0][0x38c] ;  /* 0x00007180ff0677ac */ /* 0x000e220008000800 */
[----:B------:R-:W1:Y:S01]  /*00b0*/  LDC.64 R2, c[0x0][0x380] ;  /* 0x0000e000ff027b82 */ /* 0x000e620000000a00 */
[----:B------:R-:W2:Y:S01]  /*00c0*/  LDCU.64 UR4, c[0x0][0x358] ;  /* 0x00006b00ff0477ac */ /* 0x000ea20008000a00 */
[----:B0-----:R-:W-:-:S05]  /*00d0*/  IMAD R0, R0, R7, UR6 ;  /* 0x0000000600007e24 */ /* 0x001fca000f8e0207 */
[----:B------:R-:W-:Y:S01]  /*00e0*/  IADD3 R7, PT, PT, R0, -0x1, RZ ;  /* 0xffffffff00077810 */ /* 0x000fe20007ffe0ff */
[----:B-1----:R-:W-:-:S04]  /*00f0*/  IMAD.WIDE R4, R5, 0x4, R2 ;  /* 0x0000000405047825 */ /* 0x002fc800078e0202 */
[----:B------:R-:W-:Y:S02]  /*0100*/  IMAD.WIDE R2, R7, 0x4, R2 ;  /* 0x0000000407027825 */ /* 0x000fe400078e0202 */
[----:B--2---:R-:W2:Y:S04]  /*0110*/  LDG.E R7, desc[UR4][R4.64+-0x4] ;  /* 0xfffffc0404077981 */ /* 0x004ea8000c1e1900 */
[----:B------:R-:W2:Y:S02]  /*0120*/  LDG.E R2, desc[UR4][R2.64] ;  /* 0x0000000402027981 */ /* 0x000ea4000c1e1900 */
[----:B--2---:R-:W-:-:S05]  /*0130*/  IADD3 R7, PT, PT, R2, R7, RZ ;  /* 0x0000000702077210 */ /* 0x004fca0007ffe0ff */
[----:B------:R-:W-:Y:S01]  /*0140*/  STG.E desc[UR4][R4.64+-0x4], R7 ;  /* 0xfffffc0704007986 */ /* 0x000fe2000c101904 */
[----:B------:R-:W-:Y:S05]  /*0150*/  EXIT ;  /* 0x000000000000794d */ /* 0x000fea0003800000 */
.L_x_7:
        /* <DEDUP_REMOVED lines=10> */
.L_x_27:


//--------------------- .text._Z20assign_colors_kerneliPiiS_S_S_S_Pb --------------------------
	.section	.text._Z20assign_colors_kerneliPiiS_S_S_S_Pb,"ax",@progbits
	.align	128
        .global         _Z20assign_colors_kerneliPiiS_S_S_S_Pb
        .type           _Z20assign_colors_kerneliPiiS_S_S_S_Pb,@function
        .size           _Z20assign_colors_kerneliPiiS_S_S_S_Pb,(.L_x_28 - _Z20assign_colors_kerneliPiiS_S_S_S_Pb)
        .other          _Z20assign_colors_kerneliPiiS_S_S_S_Pb,@"STO_CUDA_ENTRY STV_DEFAULT"
_Z20assign_colors_kerneliPiiS_S_S_S_Pb:
.text._Z20assign_colors_kerneliPiiS_S_S_S_Pb:
        /* <DEDUP_REMOVED lines=8> */
[----:B------:R-:W0:Y:S01]  /*0080*/  LDCU UR6, c[0x0][0x390] ;  /* 0x00007200ff0677ac */ /* 0x000e220008000800 */
[----:B------:R-:W1:Y:S01]  /*0090*/  LDCU.64 UR4, c[0x0][0x358] ;  /* 0x00006b00ff0477ac */ /* 0x000e620008000a00 */
[----:B0-----:R-:W-:-:S05]  /*00a0*/  IMAD.U32 R0, RZ, RZ, UR6 ;  /* 0x00000006ff007e24 */ /* 0x001fca000f8e00ff */
[----:B------:R-:W-:-:S13]  /*00b0*/  ISETP.GE.AND P0, PT, R0, RZ, PT ;  /* 0x000000ff0000720c */ /* 0x000fda0003f06270 */
[----:B-1----:R-:W-:Y:S05]  /*00c0*/  @!P0 BRA `(.L_x_8) ;  /* 0x0000000000e08947 */ /* 0x002fea0003800000 */
[C---:B------:R-:W-:Y:S01]  /*00d0*/  ISETP.GE.U32.AND P1, PT, R0.reuse, 0x7, PT ;  /* 0x000000070000780c */ /* 0x040fe20003f26070 */
[----:B------:R-:W-:Y:S02]  /*00e0*/  VIADD R2, R0, 0x1 ;  /* 0x0000000100027836 */ /* 0x000fe40000000000 */
[----:B------:R-:W-:Y:S02]  /*00f0*/  IMAD R6, R3, R0, R3 ;  /* 0x0000000003067224 */ /* 0x000fe400078e0203 */
[----:B------:R-:W-:Y:S01]  /*0100*/  IMAD.MOV.U32 R7, RZ, RZ, RZ ;  /* 0x000000ffff077224 */ /* 0x000fe200078e00ff */
[----:B------:R-:W-:-:S04]  /*0110*/  LOP3.LUT R11, R2, 0x7, RZ, 0xc0, !PT ;  /* 0x00000007020b7812 */ /* 0x000fc800078ec0ff */
[----:B------:R-:W-:-:S03]  /*0120*/  ISETP.NE.AND P0, PT, R11, RZ, PT ;  /* 0x000000ff0b00720c */ /* 0x000fc60003f05270 */
[----:B------:R-:W-:Y:S10]  /*0130*/  @!P1 BRA `(.L_x_9) ;  /* 0x00000000004c9947 */ /* 0x000ff40003800000 */
[----:B------:R-:W0:Y:S01]  /*0140*/  LDC.64 R12, c[0x0][0x3b8] ;  /* 0x0000ee00ff0c7b82 */ /* 0x000e220000000a00 */
[----:B------:R-:W-:Y:S01]  /*0150*/  LOP3.LUT R7, R2, 0xfffffff8, RZ, 0xc0, !PT ;  /* 0xfffffff802077812 */ /* 0x000fe200078ec0ff */
[----:B------:R-:W-:-:S04]  /*0160*/  IMAD.MOV.U32 R9, RZ, RZ, R6 ;  /* 0x000000ffff097224 */ /* 0x000fc800078e0006 */
[----:B------:R-:W-:-:S07]  /*0170*/  IMAD.MOV R8, RZ, RZ, -R7 ;  /* 0x000000ffff087224 */ /* 0x000fce00078e0a07 */
.L_x_10:
[----:B------:R-:W-:Y:S01]  /*0180*/  SHF.R.S32.HI R10, RZ, 0x1f, R9 ;  /* 0x0000001fff0a7819 */ /* 0x000fe20000011409 */
[----:B------:R-:W-:Y:S01]  /*0190*/  VIADD R8, R8, 0x8 ;  /* 0x0000000808087836 */ /* 0x000fe20000000000 */
[C---:B01----:R-:W-:Y:S01]  /*01a0*/  IADD3 R4, P1, P2, R9.reuse, 0x3, R12 ;  /* 0x0000000309047810 */ /* 0x043fe20007a3e00c */
[----:B------:R-:W-:-:S03]  /*01b0*/  VIADD R9, R9, 0x8 ;  /* 0x0000000809097836 */ /* 0x000fc60000000000 */
[----:B------:R-:W-:Y:S02]  /*01c0*/  IADD3.X R5, PT, PT, R10, R13, RZ, P1, P2 ;  /* 0x0000000d0a057210 */ /* 0x000fe40000fe44ff */
[----:B------:R-:W-:-:S03]  /*01d0*/  ISETP.NE.AND P1, PT, R8, RZ, PT ;  /* 0x000000ff0800720c */ /* 0x000fc60003f25270 */
[----:B------:R1:W-:Y:S04]  /*01e0*/  STG.E.U8 desc[UR4][R4.64+-0x3], RZ ;  /* 0xfffffdff04007986 */ /* 0x0003e8000c101104 */
[----:B------:R1:W-:Y:S04]  /*01f0*/  STG.E.U8 desc[UR4][R4.64+-0x2], RZ ;  /* 0xfffffeff04007986 */ /* 0x0003e8000c101104 */
[----:B------:R1:W-:Y:S04]  /*0200*/  STG.E.U8 desc[UR4][R4.64+-0x1], RZ ;  /* 0xffffffff04007986 */ /* 0x0003e8000c101104 */
[----:B------:R1:W-:Y:S04]  /*0210*/  STG.E.U8 desc[UR4][R4.64], RZ ;  /* 0x000000ff04007986 */ /* 0x0003e8000c101104 */
[----:B------:R1:W-:Y:S04]  /*0220*/  STG.E.U8 desc[UR4][R4.64+0x1], RZ ;  /* 0x000001ff04007986 */ /* 0x0003e8000c101104 */
[----:B------:R1:W-:Y:S04]  /*0230*/  STG.E.U8 desc[UR4][R4.64+0x2], RZ ;  /* 0x000002ff04007986 */ /* 0x0003e8000c101104 */
[----:B------:R1:W-:Y:S04]  /*0240*/  STG.E.U8 desc[UR4][R4.64+0x3], RZ ;  /* 0x000003ff04007986 */ /* 0x0003e8000c101104 */
[----:B------:R1:W-:Y:S01]  /*0250*/  STG.E.U8 desc[UR4][R4.64+0x4], RZ ;  /* 0x000004ff04007986 */ /* 0x0003e2000c101104 */
[----:B------:R-:W-:Y:S05]  /*0260*/  @P1 BRA `(.L_x_10) ;  /* 0xfffffffc00c41947 */ /* 0x000fea000383ffff */
.L_x_9:
[----:B------:R-:W-:Y:S05]  /*0270*/  @!P0 BRA `(.L_x_8) ;  /* 0x0000000000748947 */ /* 0x000fea0003800000 */
[----:B------:R-:W-:Y:S02]  /*0280*/  ISETP.GE.U32.AND P0, PT, R11, 0x4, PT ;  /* 0x000000040b00780c */ /* 0x000fe40003f06070 */
[----:B------:R-:W-:-:S11]  /*0290*/  LOP3.LUT P1, R2, R2, 0x3, RZ, 0xc0, !PT ;  /* 0x0000000302027812 */ /* 0x000fd6000782c0ff */
[----:B------:R-:W-:Y:S05]  /*02a0*/  @!P0 BRA `(.L_x_11) ;  /* 0x0000000000248947 */ /* 0x000fea0003800000 */
[----:B------:R-:W0:Y:S01]  /*02b0*/  LDCU.64 UR6, c[0x0][0x3b8] ;  /* 0x00007700ff0677ac */ /* 0x000e220008000a00 */
[----:B-1----:R-:W-:Y:S02]  /*02c0*/  IMAD.IADD R5, R6, 0x1, R7 ;  /* 0x0000000106057824 */ /* 0x002fe400078e0207 */
[----:B------:R-:W-:-:S03]  /*02d0*/  VIADD R7, R7, 0x4 ;  /* 0x0000000407077836 */ /* 0x000fc60000000000 */
[----:B0-----:R-:W-:-:S04]  /*02e0*/  IADD3 R4, P0, PT, R5, UR6, RZ ;  /* 0x0000000605047c10 */ /* 0x001fc8000ff1e0ff */
[----:B------:R-:W-:-:S05]  /*02f0*/  LEA.HI.X.SX32 R5, R5, UR7, 0x1, P0 ;  /* 0x0000000705057c11 */ /* 0x000fca00080f0eff */
[----:B------:R0:W-:Y:S04]  /*0300*/  STG.E.U8 desc[UR4][R4.64], RZ ;  /* 0x000000ff04007986 */ /* 0x0001e8000c101104 */
[----:B------:R0:W-:Y:S04]  /*0310*/  STG.E.U8 desc[UR4][R4.64+0x1], RZ ;  /* 0x000001ff04007986 */ /* 0x0001e8000c101104 */
[----:B------:R0:W-:Y:S04]  /*0320*/  STG.E.U8 desc[UR4][R4.64+0x2], RZ ;  /* 0x000002ff04007986 */ /* 0x0001e8000c101104 */
[----:B------:R0:W-:Y:S02]  /*0330*/  STG.E.U8 desc[UR4][R4.64+0x3], RZ ;  /* 0x000003ff04007986 */ /* 0x0001e4000c101104 */
.L_x_11:
[----:B------:R-:W-:Y:S05]  /*0340*/  @!P1 BRA `(.L_x_8) ;  /* 0x0000000000409947 */ /* 0x000fea0003800000 */
[----:B01----:R-:W-:Y:S02]  /*0350*/  LOP3.LUT R4, R0, 0x1, RZ, 0xc0, !PT ;  /* 0x0000000100047812 */ /* 0x003fe400078ec0ff */
[----:B------:R-:W-:Y:S02]  /*0360*/  ISETP.NE.AND P1, PT, R2, 0x1, PT ;  /* 0x000000010200780c */ /* 0x000fe40003f25270 */
[----:B------:R-:W-:-:S13]  /*0370*/  ISETP.NE.U32.AND P0, PT, R4, 0x1, PT ;  /* 0x000000010400780c */ /* 0x000fda0003f05070 */
[----:B------:R-:W0:Y:S01]  /*0380*/  @P0 LDC.64 R8, c[0x0][0x3b8] ;  /* 0x0000ee00ff080b82 */ /* 0x000e220000000a00 */
[----:B------:R-:W-:Y:S05]  /*0390*/  @!P1 BRA `(.L_x_12) ;  /* 0x00000000001c9947 */ /* 0x000fea0003800000 */
[----:B------:R-:W1:Y:S01]  /*03a0*/  LDCU.64 UR6, c[0x0][0x3b8] ;  /* 0x00007700ff0677ac */ /* 0x000e620008000a00 */
[----:B------:R-:W-:Y:S02]  /*03b0*/  IMAD.IADD R2, R6, 0x1, R7 ;  /* 0x0000000106027824 */ /* 0x000fe400078e0207 */
[----:B------:R-:W-:-:S03]  /*03c0*/  VIADD R7, R7, 0x2 ;  /* 0x0000000207077836 */ /* 0x000fc60000000000 */
[----:B-1----:R-:W-:-:S04]  /*03d0*/  IADD3 R4, P1, PT, R2, UR6, RZ ;  /* 0x0000000602047c10 */ /* 0x002fc8000ff3e0ff */
[----:B------:R-:W-:-:S05]  /*03e0*/  LEA.HI.X.SX32 R5, R2, UR7, 0x1, P1 ;  /* 0x0000000702057c11 */ /* 0x000fca00088f0eff */
[----:B------:R1:W-:Y:S04]  /*03f0*/  STG.E.U8 desc[UR4][R4.64], RZ ;  /* 0x000000ff04007986 */ /* 0x0003e8000c101104 */
[----:B------:R1:W-:Y:S02]  /*0400*/  STG.E.U8 desc[UR4][R4.64+0x1], RZ ;  /* 0x000001ff04007986 */ /* 0x0003e4000c101104 */
.L_x_12:
[----:B------:R-:W-:-:S05]  /*0410*/  @P0 IMAD.IADD R6, R6, 0x1, R7 ;  /* 0x0000000106060824 */ /* 0x000fca00078e0207 */
[----:B01----:R-:W-:-:S04]  /*0420*/  @P0 IADD3 R4, P1, PT, R6, R8, RZ ;  /* 0x0000000806040210 */ /* 0x003fc80007f3e0ff */
[----:B------:R-:W-:-:S05]  /*0430*/  @P0 LEA.HI.X.SX32 R5, R6, R9, 0x1, P1 ;  /* 0x0000000906050211 */ /* 0x000fca00008f0eff */
[----:B------:R2:W-:Y:S04]  /*0440*/  @P0 STG.E.U8 desc[UR4][R4.64], RZ ;  /* 0x000000ff04000986 */ /* 0x0005e8000c101104 */
.L_x_8:
[----:B------:R-:W3:Y:S01]  /*0450*/  LDC.64 R6, c[0x0][0x388] ;  /* 0x0000e200ff067b82 */ /* 0x000ee20000000a00 */
[----:B------:R-:W4:Y:S01]  /*0460*/  LDCU UR8, c[0x0][0x390] ;  /* 0x00007200ff0877ac */ /* 0x000f220008000800 */
[----:B------:R-:W3:Y:S06]  /*0470*/  LDCU.64 UR6, c[0x0][0x3b8] ;  /* 0x00007700ff0677ac */ /* 0x000eec0008000a00 */
[----:B012---:R-:W0:Y:S01]  /*0480*/  LDC.64 R4, c[0x0][0x398] ;  /* 0x0000e600ff047b82 */ /* 0x007e220000000a00 */
[----:B---3--:R-:W-:-:S05]  /*0490*/  IMAD.WIDE R6, R3, 0x4, R6 ;  /* 0x0000000403067825 */ /* 0x008fca00078e0206 */
[----:B------:R-:W0:Y:S02]  /*04a0*/  LDG.E R11, desc[UR4][R6.64] ;  /* 0x00000004060b7981 */ /* 0x000e24000c1e1900 */
[----:B0-----:R-:W-:-:S05]  /*04b0*/  IMAD.WIDE R4, R11, 0x4, R4 ;  /* 0x000000040b047825 */ /* 0x001fca00078e0204 */
[----:B------:R-:W2:Y:S01]  /*04c0*/  LDG.E R2, desc[UR4][R4.64] ;  /* 0x0000000404027981 */ /* 0x000ea2000c1e1900 */
[----:B------:R-:W-:Y:S01]  /*04d0*/  BSSY.RECONVERGENT B0, `(.L_x_13) ;  /* 0x000001a000007945 */ /* 0x000fe20003800200 */
[----:B--2---:R-:W-:-:S13]  /*04e0*/  ISETP.GE.AND P0, PT, R2, 0x1, PT ;  /* 0x000000010200780c */ /* 0x004fda0003f06270 */
[----:B----4-:R-:W-:Y:S05]  /*04f0*/  @!P0 BRA `(.L_x_14) ;  /* 0x00000000005c8947 */ /* 0x010fea0003800000 */
[----:B------:R-:W0:Y:S01]  /*0500*/  LDC.64 R6, c[0x0][0x3a0] ;  /* 0x0000e800ff067b82 */ /* 0x000e220000000a00 */
[----:B------:R-:W-:Y:S02]  /*0510*/  IMAD R19, R3, R0, R3 ;  /* 0x0000000003137224 */ /* 0x000fe400078e0203 */
[----:B------:R-:W-:-:S05]  /*0520*/  IMAD.MOV.U32 R17, RZ, RZ, RZ ;  /* 0x000000ffff117224 */ /* 0x000fca00078e00ff */
[----:B------:R-:W1:Y:S02]  /*0530*/  LDC.64 R8, c[0x0][0x3a8] ;  /* 0x0000ea00ff087b82 */ /* 0x000e640000000a00 */
.L_x_17:
[----:B------:R-:W-:-:S04]  /*0540*/  IMAD.U32 R0, RZ, RZ, UR8 ;  /* 0x00000008ff007e24 */ /* 0x000fc8000f8e00ff */
[----:B0-----:R-:W-:-:S04]  /*0550*/  IMAD R13, R11, R0, R17 ;  /* 0x000000000b0d7224 */ /* 0x001fc800078e0211 */
[----:B0-----:R-:W-:-:S06]  /*0560*/  IMAD.WIDE R12, R13, 0x4, R6 ;  /* 0x000000040d0c7825 */ /* 0x001fcc00078e0206 */
[----:B------:R-:W1:Y:S02]  /*0570*/  LDG.E R13, desc[UR4][R12.64] ;  /* 0x000000040c0d7981 */ /* 0x000e64000c1e1900 */
[----:B-1----:R-:W-:-:S06]  /*0580*/  IMAD.WIDE R14, R13, 0x4, R8 ;  /* 0x000000040d0e7825 */ /* 0x002fcc00078e0208 */
[----:B------:R-:W2:Y:S01]  /*0590*/  LDG.E R14, desc[UR4][R14.64] ;  /* 0x000000040e0e7981 */ /* 0x000ea2000c1e1900 */
[----:B------:R-:W-:Y:S01]  /*05a0*/  BSSY.RECONVERGENT B1, `(.L_x_15) ;  /* 0x000000a000017945 */ /* 0x000fe20003800200 */
[----:B------:R-:W-:Y:S01]  /*05b0*/  VIADD R17, R17, 0x1 ;  /* 0x0000000111117836 */ /* 0x000fe20000000000 */
[----:B--2---:R-:W-:-:S13]  /*05c0*/  ISETP.GE.AND P0, PT, R14, RZ, PT ;  /* 0x000000ff0e00720c */ /* 0x004fda0003f06270 */
[----:B------:R-:W-:Y:S05]  /*05d0*/  @!P0 BRA `(.L_x_16) ;  /* 0x0000000000188947 */ /* 0x000fea0003800000 */
[----:B------:R-:W-:Y:S02]  /*05e0*/  IMAD.IADD R2, R19, 0x1, R14 ;  /* 0x0000000113027824 */ /* 0x000fe400078e020e */
[----:B------:R-:W-:-:S03]  /*05f0*/  IMAD.MOV.U32 R10, RZ, RZ, 0x1 ;  /* 0x00000001ff0a7424 */ /* 0x000fc600078e00ff */
[----:B------:R-:W-:-:S04]  /*0600*/  IADD3 R12, P0, PT, R2, UR6, RZ ;  /* 0x00000006020c7c10 */ /* 0x000fc8000ff1e0ff */
[----:B------:R-:W-:-:S05]  /*0610*/  LEA.HI.X.SX32 R13, R2, UR7, 0x1, P0 ;  /* 0x00000007020d7c11 */ /* 0x000fca00080f0eff */
[----:B------:R0:W-:Y:S04]  /*0620*/  STG.E.U8 desc[UR4][R12.64], R10 ;  /* 0x0000000a0c007986 */ /* 0x0001e8000c101104 */
[----:B------:R0:W5:Y:S02]  /*0630*/  LDG.E R2, desc[UR4][R4.64] ;  /* 0x0000000404027981 */ /* 0x000164000c1e1900 */
.L_x_16:
[----:B------:R-:W-:Y:S05]  /*0640*/  BSYNC.RECONVERGENT B1 ;  /* 0x0000000000017941 */ /* 0x000fea0003800200 */
.L_x_15:
[----:B-----5:R-:W-:-:S13]  /*0650*/  ISETP.GE.AND P0, PT, R17, R2, PT ;  /* 0x000000021100720c */ /* 0x020fda0003f06270 */
[----:B------:R-:W-:Y:S05]  /*0660*/  @!P0 BRA `(.L_x_17) ;  /* 0xfffffffc00b48947 */ /* 0x000fea000383ffff */
.L_x_14:
[----:B------:R-:W-:Y:S05]  /*0670*/  BSYNC.RECONVERGENT B0 ;  /* 0x0000000000007941 */ /* 0x000fea0003800200 */
.L_x_13:
[----:B------:R-:W-:-:S13]  /*0680*/  ISETP.GE.AND P0, PT, R0, RZ, PT ;  /* 0x000000ff0000720c */ /* 0x000fda0003f06270 */
[----:B------:R-:W-:Y:S05]  /*0690*/  @!P0 EXIT ;  /* 0x000000000000894d */ /* 0x000fea0003800000 */
[----:B------:R-:W-:Y:S01]  /*06a0*/  BSSY.RECONVERGENT B0, `(.L_x_18) ;  /* 0x000000f000007945 */ /* 0x000fe20003800200 */
[----:B------:R-:W-:Y:S01]  /*06b0*/  IMAD R0, R3, R0, R3 ;  /* 0x0000000003007224 */ /* 0x000fe200078e0203 */
[----:B------:R-:W1:Y:S01]  /*06c0*/  LDCU UR8, c[0x0][0x390] ;  /* 0x00007200ff0877ac */ /* 0x000e620008000800 */
[----:B0-----:R-:W-:Y:S01]  /*06d0*/  IMAD.MOV.U32 R5, RZ, RZ, RZ ;  /* 0x000000ffff057224 */ /* 0x001fe200078e00ff */
[----:B------:R-:W0:Y:S06]  /*06e0*/  LDCU.64 UR6, c[0x0][0x3b8] ;  /* 0x00007700ff0677ac */ /* 0x000e2c0008000a00 */
.L_x_20:
[----:B------:R-:W-:-:S05]  /*06f0*/  IMAD.IADD R3, R0, 0x1, R5 ;  /* 0x0000000100037824 */ /* 0x000fca00078e0205 */
[----:B0-----:R-:W-:-:S04]  /*0700*/  IADD3 R2, P0, PT, R3, UR6, RZ ;  /* 0x0000000603027c10 */ /* 0x001fc8000ff1e0ff */
[----:B------:R-:W-:-:S05]  /*0710*/  LEA.HI.X.SX32 R3, R3, UR7, 0x1, P0 ;  /* 0x0000000703037c11 */ /* 0x000fca00080f0eff */
[----:B------:R-:W2:Y:S02]  /*0720*/  LDG.E.U8 R2, desc[UR4][R2.64] ;  /* 0x0000000402027981 */ /* 0x000ea4000c1e1100 */
[----:B--2---:R-:W-:-:S13]  /*0730*/  ISETP.NE.AND P0, PT, R2, RZ, PT ;  /* 0x000000ff0200720c */ /* 0x004fda0003f05270 */
[----:B------:R-:W-:Y:S05]  /*0740*/  @!P0 BRA `(.L_x_19) ;  /* 0x0000000000108947 */ /* 0x000fea0003800000 */
[C---:B-1----:R-:W-:Y:S01]  /*0750*/  ISETP.NE.AND P0, PT, R5.reuse, UR8, PT ;  /* 0x0000000805007c0c */ /* 0x042fe2000bf05270 */
[----:B------:R-:W-:-:S12]  /*0760*/  VIADD R5, R5, 0x1 ;  /* 0x0000000105057836 */ /* 0x000fd80000000000 */
[----:B------:R-:W-:Y:S05]  /*0770*/  @P0 BRA `(.L_x_20) ;  /* 0xfffffffc00dc0947 */ /* 0x000fea000383ffff */
[----:B------:R-:W-:Y:S05]  /*0780*/  EXIT ;  /* 0x000000000000794d */ /* 0x000fea0003800000 */
.L_x_19:
[----:B-1----:R-:W-:Y:S05]  /*0790*/  BSYNC.RECONVERGENT B0 ;  /* 0x0000000000007941 */ /* 0x002fea0003800200 */
.L_x_18:
[----:B------:R-:W0:Y:S02]  /*07a0*/  LDC.64 R2, c[0x0][0x3b0] ;  /* 0x0000ec00ff027b82 */ /* 0x000e240000000a00 */
[----:B0-----:R-:W-:-:S05]  /*07b0*/  IMAD.WIDE R2, R11, 0x4, R2 ;  /* 0x000000040b027825 */ /* 0x001fca00078e0202 */
[----:B------:R-:W-:Y:S01]  /*07c0*/  STG.E desc[UR4][R2.64], R5 ;  /* 0x0000000502007986 */ /* 0x000fe2000c101904 */
[----:B------:R-:W-:Y:S05]  /*07d0*/  EXIT ;  /* 0x000000000000794d */ /* 0x000fea0003800000 */
.L_x_21:
        /* <DEDUP_REMOVED lines=10> */
.L_x_28:


//--------------------- .text._Z18assign_init_valuesPii --------------------------
	.section	.text._Z18assign_init_valuesPii,"ax",@progbits
	.align	128
        .global         _Z18assign_init_valuesPii
        .type           _Z18assign_init_valuesPii,@function
        .size           _Z18assign_init_valuesPii,(.L_x_29 - _Z18assign_init_valuesPii)
        .other          _Z18assign_init_valuesPii,@"STO_CUDA_ENTRY STV_DEFAULT"
_Z18assign_init_valuesPii:
.text._Z18assign_init_valuesPii:
        /* <DEDUP_REMOVED lines=11> */
[----:B-1----:R-:W-:Y:S01]  /*00b0*/  STG.E desc[UR4][R2.64], R5 ;  /* 0x0000000502007986 */ /* 0x002fe2000c101904 */
[----:B------:R-:W-:Y:S05]  /*00c0*/  EXIT ;  /* 0x000000000000794d */ /* 0x000fea0003800000 */
.L_x_22:
        /* <DEDUP_REMOVED lines=11> */
.L_x_29:


//--------------------- .nv.shared.reserved.0     --------------------------
	.section	.nv.shared.reserved.0,"aw",@nobits
	.weak		__nv_reservedSMEM_offset_0_alias
	.size		__nv_reservedSMEM_offset_0_alias, 0, 64
	.other		__nv_reservedSMEM_offset_0_alias,@"STO_CUDA_RESERVED_SHARED STV_DEFAULT"
__nv_reservedSMEM_offset_0_alias:
	.zero		0
	.zero		64


//--------------------- .nv.global                --------------------------
	.section	.nv.global,"aw",@nobits
.nv.global:
	.type		_ZN34_INTERNAL_d9b09b09_4_k_cu_c14f05b66thrust24THRUST_300001_SM_1000_NS3seqE,@object
	.size		_ZN34_INTERNAL_d9b09b09_4_k_cu_c14f05b66thrust24THRUST_300001_SM_1000_NS3seqE,(_ZN34_INTERNAL_d9b09b09_4_k_cu_c14f05b64cuda3std3__48in_placeE - _ZN34_INTERNAL_d9b09b09_4_k_cu_c14f05b66thrust24THRUST_300001_SM_1000_NS3seqE)
_ZN34_INTERNAL_d9b09b09_4_k_cu_c14f05b66thrust24THRUST_300001_SM_1000_NS3seqE:
	.zero		1
	.type		_ZN34_INTERNAL_d9b09b09_4_k_cu_c14f05b64cuda3std3__48in_placeE,@object
	.size		_ZN34_INTERNAL_d9b09b09_4_k_cu_c14f05b64cuda3std3__48in_placeE,(_ZN34_INTERNAL_d9b09b09_4_k_cu_c14f05b64cuda3std6ranges3__45__cpo4sizeE - _ZN34_INTERNAL_d9b09b09_4_k_cu_c14f05b64cuda3std3__48in_placeE)
_ZN34_INTERNAL_d9b09b09_4_k_cu_c14f05b64cuda3std3__48in_placeE:
	.zero		1
	.type		_ZN34_INTERNAL_d9b09b09_4_k_cu_c14f05b64cuda3std6ranges3__45__cpo4sizeE,@object
	.size		_ZN34_INTERNAL_d9b09b09_4_k_cu_c14f05b64cuda3std6ranges3__45__cpo4sizeE,(_ZN34_INTERNAL_d9b09b09_4_k_cu_c14f05b66thrust24THRUST_300001_SM_1000_NS12placeholders2_3E - _ZN34_INTERNAL_d9b09b09_4_k_cu_c14f05b64cuda3std6ranges3__45__cpo4sizeE)
_ZN34_INTERNAL_d9b09b09_4_k_cu_c14f05b64cuda3std6ranges3__45__cpo4sizeE:
	.zero		1
	.type		_ZN34_INTERNAL_d9b09b09_4_k_cu_c14f05b66thrust24THRUST_300001_SM_1000_NS12placeholders2_3E,@object
	.size		_ZN34_INTERNAL_d9b09b09_4_k_cu_c14f05b66thrust24THRUST_300001_SM_1000_NS12placeholders2_3E,(_ZN34_INTERNAL_d9b09b09_4_k_cu_c14f05b64cuda3std3__45__cpo6cbeginE - _ZN34_INTERNAL_d9b09b09_4_k_cu_c14f05b66thrust24THRUST_300001_SM_1000_NS12placeholders2_3E)
_ZN34_INTERNAL_d9b09b09_4_k_cu_c14f05b66thrust24THRUST_300001_SM_1000_NS12placeholders2_3E:
	.zero		1
	.type		_ZN34_INTERNAL_d9b09b09_4_k_cu_c14f05b64cuda3std3__45__cpo6cbeginE,@object
	.size		_ZN34_INTERNAL_d9b09b09_4_k_cu_c14f05b64cuda3std3__45__cpo6cbeginE,(_ZN34_INTERNAL_d9b09b09_4_k_cu_c14f05b64cuda3std6ranges3__45__cpo6cbeginE - _ZN34_INTERNAL_d9b09b09_4_k_cu_c14f05b64cuda3std3__45__cpo6cbeginE)
_ZN34_INTERNAL_d9b09b09_4_k_cu_c14f05b64cuda3std3__45__cpo6cbeginE:
	.zero		1
	.type		_ZN34_INTERNAL_d9b09b09_4_k_cu_c14f05b64cuda3std6ranges3__45__cpo6cbeginE,@object
	.size		_ZN34_INTERNAL_d9b09b09_4_k_cu_c14f05b64cuda3std6ranges3__45__cpo6cbeginE,(_ZN34_INTERNAL_d9b09b09_4_k_cu_c14f05b66thrust24THRUST_300001_SM_1000_NS12placeholders2_7E - _ZN34_INTERNAL_d9b09b09_4_k_cu_c14f05b64cuda3std6ranges3__45__cpo6cbeginE)
_ZN34_INTERNAL_d9b09b09_4_k_cu_c14f05b64cuda3std6ranges3__45__cpo6cbeginE:
	.zero		1
	.type		_ZN34_INTERNAL_d9b09b09_4_k_cu_c14f05b66thrust24THRUST_300001_SM_1000_NS12placeholders2_7E,@object
	.size		_ZN34_INTERNAL_d9b09b09_4_k_cu_c14f05b66thrust24THRUST_300001_SM_1000_NS12placeholders2_7E,(_ZN34_INTERNAL_d9b09b09_4_k_cu_c14f05b64cuda3std3__45__cpo7crbeginE - _ZN34_INTERNAL_d9b09b09_4_k_cu_c14f05b66thrust24THRUST_300001_SM_1000_NS12placeholders2_7E)
_ZN34_INTERNAL_d9b09b09_4_k_cu_c14f05b66thrust24THRUST_300001_SM_1000_NS12placeholders2_7E:
	.zero		1
	.type		_ZN34_INTERNAL_d9b09b09_4_k_cu_c14f05b64cuda3std3__45__cpo7crbeginE,@object
	.size		_ZN34_INTERNAL_d9b09b09_4_k_cu_c14f05b64cuda3std3__45__cpo7crbeginE,(_ZN34_INTERNAL_d9b09b09_4_k_cu_c14f05b64cuda3std6ranges3__45__cpo4nextE - _ZN34_INTERNAL_d9b09b09_4_k_cu_c14f05b64cuda3std3__45__cpo7crbeginE)
_ZN34_INTERNAL_d9b09b09_4_k_cu_c14f05b64cuda3std3__45__cpo7crbeginE:
	.zero		1
	.type		_ZN34_INTERNAL_d9b09b09_4_k_cu_c14f05b64cuda3std6ranges3__45__cpo4nextE,@object
	.size		_ZN34_INTERNAL_d9b09b09_4_k_cu_c14f05b64cuda3std6ranges3__45__cpo4nextE,(_ZN34_INTERNAL_d9b09b09_4_k_cu_c14f05b64cuda3std6ranges3__45__cpo4swapE - _ZN34_INTERNAL_d9b09b09_4_k_cu_c14f05b64cuda3std6ranges3__45__cpo4nextE)
_ZN34_INTERNAL_d9b09b09_4_k_cu_c14f05b64cuda3std6ranges3__45__cpo4nextE:
	.zero		1
	.type		_ZN34_INTERNAL_d9b09b09_4_k_cu_c14f05b64cuda3std6ranges3__45__cpo4swapE,@object
	.size		_ZN34_INTERNAL_d9b09b09_4_k_cu_c14f05b64cuda3std6ranges3__45__cpo4swapE,(_ZN34_INTERNAL_d9b09b09_4_k_cu_c14f05b66thrust24THRUST_300001_SM_1000_NS8cuda_cub10par_nosyncE - _ZN34_INTERNAL_d9b09b09_4_k_cu_c14f05b64cuda3std6ranges3__45__cpo4swapE)
_ZN34_INTERNAL_d9b09b09_4_k_cu_c14f05b64cuda3std6ranges3__45__cpo4swapE:
	.zero		1
	.type		_ZN34_INTERNAL_d9b09b09_4_k_cu_c14f05b66thrust24THRUST_300001_SM_1000_NS8cuda_cub10par_nosyncE,@object
	.size		_ZN34_INTERNAL_d9b09b09_4_k_cu_c14f05b66thrust24THRUST_300001_SM_1000_NS8cuda_cub10par_nosyncE,(_ZN34_INTERNAL_d9b09b09_4_k_cu_c14f05b66thrust24THRUST_300001_SM_1000_NS12placeholders2_9E - _ZN34_INTERNAL_d9b09b09_4_k_cu_c14f05b66thrust24THRUST_300001_SM_1000_NS8cuda_cub10par_nosyncE)
_ZN34_INTERNAL_d9b09b09_4_k_cu_c14f05b66thrust24THRUST_300001_SM_1000_NS8cuda_cub10par_nosyncE:
	.zero		1
	.type		_ZN34_INTERNAL_d9b09b09_4_k_cu_c14f05b66thrust24THRUST_300001_SM_1000_NS12placeholders2_9E,@object
	.size		_ZN34_INTERNAL_d9b09b09_4_k_cu_c14f05b66thrust24THRUST_300001_SM_1000_NS12placeholders2_9E,(_ZN34_INTERNAL_d9b09b09_4_k_cu_c14f05b64cuda3std3__436_GLOBAL__N__d9b09b09_4_k_cu_c14f05b66ignoreE - _ZN34_INTERNAL_d9b09b09_4_k_cu_c14f05b66thrust24THRUST_300001_SM_1000_NS12placeholders2_9E)
_ZN34_INTERNAL_d9b09b09_4_k_cu_c14f05b66thrust24THRUST_300001_SM_1000_NS12placeholders2_9E:
	.zero		1
	.type		_ZN34_INTERNAL_d9b09b09_4_k_cu_c14f05b64cuda3std3__436_GLOBAL__N__d9b09b09_4_k_cu_c14f05b66ignoreE,@object
	.size		_ZN34_INTERNAL_d9b09b09_4_k_cu_c14f05b64cuda3std3__436_GLOBAL__N__d9b09b09_4_k_cu_c14f05b66ignoreE,(_ZN34_INTERNAL_d9b09b09_4_k_cu_c14f05b64cuda3std6ranges3__45__cpo4dataE - _ZN34_INTERNAL_d9b09b09_4_k_cu_c14f05b64cuda3std3__436_GLOBAL__N__d9b09b09_4_k_cu_c14f05b66ignoreE)
_ZN34_INTERNAL_d9b09b09_4_k_cu_c14f05b64cuda3std3__436_GLOBAL__N__d9b09b09_4_k_cu_c14f05b66ignoreE:
	.zero		1
	.type		_ZN34_INTERNAL_d9b09b09_4_k_cu_c14f05b64cuda3std6ranges3__45__cpo4dataE,@object
	.size		_ZN34_INTERNAL_d9b09b09_4_k_cu_c14f05b64cuda3std6ranges3__45__cpo4dataE,(_ZN34_INTERNAL_d9b09b09_4_k_cu_c14f05b66thrust24THRUST_300001_SM_1000_NS12placeholders2_1E - _ZN34_INTERNAL_d9b09b09_4_k_cu_c14f05b64cuda3std6ranges3__45__cpo4dataE)
_ZN34_INTERNAL_d9b09b09_4_k_cu_c14f05b64cuda3std6ranges3__45__cpo4dataE:
	.zero		1
	.type		_ZN34_INTERNAL_d9b09b09_4_k_cu_c14f05b66thrust24THRUST_300001_SM_1000_NS12placeholders2_1E,@object
	.size		_ZN34_INTERNAL_d9b09b09_4_k_cu_c14f05b66thrust24THRUST_300001_SM_1000_NS12placeholders2_1E,(_ZN34_INTERNAL_d9b09b09_4_k_cu_c14f05b64cuda3std3__45__cpo5beginE - _ZN34_INTERNAL_d9b09b09_4_k_cu_c14f05b66thrust24THRUST_300001_SM_1000_NS12placeholders2_1E)
_ZN34_INTERNAL_d9b09b09_4_k_cu_c14f05b66thrust24THRUST_300001_SM_1000_NS12placeholders2_1E:
	.zero		1
	.type		_ZN34_INTERNAL_d9b09b09_4_k_cu_c14f05b64cuda3std3__45__cpo5beginE,@object
	.size		_ZN34_INTERNAL_d9b09b09_4_k_cu_c14f05b64cuda3std3__45__cpo5beginE,(_ZN34_INTERNAL_d9b09b09_4_k_cu_c14f05b64cuda3std6ranges3__45__cpo5beginE - _ZN34_INTERNAL_d9b09b09_4_k_cu_c14f05b64cuda3std3__45__cpo5beginE)
_ZN34_INTERNAL_d9b09b09_4_k_cu_c14f05b64cuda3std3__45__cpo5beginE:
	.zero		1
	.type		_ZN34_INTERNAL_d9b09b09_4_k_cu_c14f05b64cuda3std6ranges3__45__cpo5beginE,@object
	.size		_ZN34_INTERNAL_d9b09b09_4_k_cu_c14f05b64cuda3std6ranges3__45__cpo5beginE,(_ZN34_INTERNAL_d9b09b09_4_k_cu_c14f05b66thrust24THRUST_300001_SM_1000_NS12placeholders2_5E - _ZN34_INTERNAL_d9b09b09_4_k_cu_c14f05b64cuda3std6ranges3__45__cpo5beginE)
_ZN34_INTERNAL_d9b09b09_4_k_cu_c14f05b64cuda3std6ranges3__45__cpo5beginE:
	.zero		1
	.type		_ZN34_INTERNAL_d9b09b09_4_k_cu_c14f05b66thrust24THRUST_300001_SM_1000_NS12placeholders2_5E,@object
	.size		_ZN34_INTERNAL_d9b09b09_4_k_cu_c14f05b66thrust24THRUST_300001_SM_1000_NS12placeholders2_5E,(_ZN34_INTERNAL_d9b09b09_4_k_cu_c14f05b64cuda3std3__45__cpo6rbeginE - _ZN34_INTERNAL_d9b09b09_4_k_cu_c14f05b66thrust24THRUST_300001_SM_1000_NS12placeholders2_5E)
_ZN34_INTERNAL_d9b09b09_4_k_cu_c14f05b66thrust24THRUST_300001_SM_1000_NS12placeholders2_5E:
	.zero		1
	.type		_ZN34_INTERNAL_d9b09b09_4_k_cu_c14f05b64cuda3std3__45__cpo6rbeginE,@object
	.size		_ZN34_INTERNAL_d9b09b09_4_k_cu_c14f05b64cuda3std3__45__cpo6rbeginE,(_ZN34_INTERNAL_d9b09b09_4_k_cu_c14f05b64cuda3std6ranges3__45__cpo7advanceE - _ZN34_INTERNAL_d9b09b09_4_k_cu_c14f05b64cuda3std3__45__cpo6rbeginE)
_ZN34_INTERNAL_d9b09b09_4_k_cu_c14f05b64cuda3std3__45__cpo6rbeginE:
	.zero		1
	.type		_ZN34_INTERNAL_d9b09b09_4_k_cu_c14f05b64cuda3std6ranges3__45__cpo7advanceE,@object
	.size		_ZN34_INTERNAL_d9b09b09_4_k_cu_c14f05b64cuda3std6ranges3__45__cpo7advanceE,(_ZN34_INTERNAL_d9b09b09_4_k_cu_c14f05b64cuda3std3__47nulloptE - _ZN34_INTERNAL_d9b09b09_4_k_cu_c14f05b64cuda3std6ranges3__45__cpo7advanceE)
_ZN34_INTERNAL_d9b09b09_4_k_cu_c14f05b64cuda3std6ranges3__45__cpo7advanceE:
	.zero		1
	.type		_ZN34_INTERNAL_d9b09b09_4_k_cu_c14f05b64cuda3std3__47nulloptE,@object
	.size		_ZN34_INTERNAL_d9b09b09_4_k_cu_c14f05b64cuda3std3__47nulloptE,(_ZN34_INTERNAL_d9b09b09_4_k_cu_c14f05b64cuda3std6ranges3__45__cpo8distanceE - _ZN34_INTERNAL_d9b09b09_4_k_cu_c14f05b64cuda3std3__47nulloptE)
_ZN34_INTERNAL_d9b09b09_4_k_cu_c14f05b64cuda3std3__47nulloptE:
	.zero		1
	.type		_ZN34_INTERNAL_d9b09b09_4_k_cu_c14f05b64cuda3std6ranges3__45__cpo8distanceE,@object
	.size		_ZN34_INTERNAL_d9b09b09_4_k_cu_c14f05b64cuda3std6ranges3__45__cpo8distanceE,(_ZN34_INTERNAL_d9b09b09_4_k_cu_c14f05b66thrust24THRUST_300001_SM_1000_NS12placeholders3_10E - _ZN34_INTERNAL_d9b09b09_4_k_cu_c14f05b64cuda3std6ranges3__45__cpo8distanceE)
_ZN34_INTERNAL_d9b09b09_4_k_cu_c14f05b64cuda3std6ranges3__45__cpo8distanceE:
	.zero		1
	.type		_ZN34_INTERNAL_d9b09b09_4_k_cu_c14f05b66thrust24THRUST_300001_SM_1000_NS12placeholders3_10E,@object
	.size		_ZN34_INTERNAL_d9b09b09_4_k_cu_c14f05b66thrust24THRUST_300001_SM_1000_NS12placeholders3_10E,(_ZN34_INTERNAL_d9b09b09_4_k_cu_c14f05b64cuda3std3__419piecewise_constructE - _ZN34_INTERNAL_d9b09b09_4_k_cu_c14f05b66thrust24THRUST_300001_SM_1000_NS12placeholders3_10E)
_ZN34_INTERNAL_d9b09b09_4_k_cu_c14f05b66thrust24THRUST_300001_SM_1000_NS12placeholders3_10E:
	.zero		1
	.type		_ZN34_INTERNAL_d9b09b09_4_k_cu_c14f05b64cuda3std3__419piecewise_constructE,@object
	.size		_ZN34_INTERNAL_d9b09b09_4_k_cu_c14f05b64cuda3std3__419piecewise_constructE,(_ZN34_INTERNAL_d9b09b09_4_k_cu_c14f05b64cuda3std6ranges3__45__cpo5cdataE - _ZN34_INTERNAL_d9b09b09_4_k_cu_c14f05b64cuda3std3__419piecewise_constructE)
_ZN34_INTERNAL_d9b09b09_4_k_cu_c14f05b64cuda3std3__419piecewise_constructE:
	.zero		1
	.type		_ZN34_INTERNAL_d9b09b09_4_k_cu_c14f05b64cuda3std6ranges3__45__cpo5cdataE,@object
	.size		_ZN34_INTERNAL_d9b09b09_4_k_cu_c14f05b64cuda3std6ranges3__45__cpo5cdataE,(_ZN34_INTERNAL_d9b09b09_4_k_cu_c14f05b66thrust24THRUST_300001_SM_1000_NS12placeholders2_2E - _ZN34_INTERNAL_d9b09b09_4_k_cu_c14f05b64cuda3std6ranges3__45__cpo5cdataE)
_ZN34_INTERNAL_d9b09b09_4_k_cu_c14f05b64cuda3std6ranges3__45__cpo5cdataE:
	.zero		1
	.type		_ZN34_INTERNAL_d9b09b09_4_k_cu_c14f05b66thrust24THRUST_300001_SM_1000_NS12placeholders2_2E,@object
	.size		_ZN34_INTERNAL_d9b09b09_4_k_cu_c14f05b66thrust24THRUST_300001_SM_1000_NS12placeholders2_2E,(_ZN34_INTERNAL_d9b09b09_4_k_cu_c14f05b64cuda3std3__45__cpo3endE - _ZN34_INTERNAL_d9b09b09_4_k_cu_c14f05b66thrust24THRUST_300001_SM_1000_NS12placeholders2_2E)
_ZN34_INTERNAL_d9b09b09_4_k_cu_c14f05b66thrust24THRUST_300001_SM_1000_NS12placeholders2_2E:
	.zero		1
	.type		_ZN34_INTERNAL_d9b09b09_4_k_cu_c14f05b64cuda3std3__45__cpo3endE,@object
	.size		_ZN34_INTERNAL_d9b09b09_4_k_cu_c14f05b64cuda3std3__45__cpo3endE,(_ZN34_INTERNAL_d9b09b09_4_k_cu_c14f05b64cuda3std6ranges3__45__cpo3endE - _ZN34_INTERNAL_d9b09b09_4_k_cu_c14f05b64cuda3std3__45__cpo3endE)
_ZN34_INTERNAL_d9b09b09_4_k_cu_c14f05b64cuda3std3__45__cpo3endE:
	.zero		1
	.type		_ZN34_INTERNAL_d9b09b09_4_k_cu_c14f05b64cuda3std6ranges3__45__cpo3endE,@object
	.size		_ZN34_INTERNAL_d9b09b09_4_k_cu_c14f05b64cuda3std6ranges3__45__cpo3endE,(_ZN34_INTERNAL_d9b09b09_4_k_cu_c14f05b66thrust24THRUST_300001_SM_1000_NS12placeholders2_6E - _ZN34_INTERNAL_d9b09b09_4_k_cu_c14f05b64cuda3std6ranges3__45__cpo3endE)
_ZN34_INTERNAL_d9b09b09_4_k_cu_c14f05b64cuda3std6ranges3__45__cpo3endE:
	.zero		1
	.type		_ZN34_INTERNAL_d9b09b09_4_k_cu_c14f05b66thrust24THRUST_300001_SM_1000_NS12placeholders2_6E,@object
	.size		_ZN34_INTERNAL_d9b09b09_4_k_cu_c14f05b66thrust24THRUST_300001_SM_1000_NS12placeholders2_6E,(_ZN34_INTERNAL_d9b09b09_4_k_cu_c14f05b64cuda3std3__45__cpo4rendE - _ZN34_INTERNAL_d9b09b09_4_k_cu_c14f05b66thrust24THRUST_300001_SM_1000_NS12placeholders2_6E)
_ZN34_INTERNAL_d9b09b09_4_k_cu_c14f05b66thrust24THRUST_300001_SM_1000_NS12placeholders2_6E:
	.zero		1
	.type		_ZN34_INTERNAL_d9b09b09_4_k_cu_c14f05b64cuda3std3__45__cpo4rendE,@object
	.size		_ZN34_INTERNAL_d9b09b09_4_k_cu_c14f05b64cuda3std3__45__cpo4rendE,(_ZN34_INTERNAL_d9b09b09_4_k_cu_c14f05b64cuda3std6ranges3__45__cpo9iter_swapE - _ZN34_INTERNAL_d9b09b09_4_k_cu_c14f05b64cuda3std3__45__cpo4rendE)
_ZN34_INTERNAL_d9b09b09_4_k_cu_c14f05b64cuda3std3__45__cpo4rendE:
	.zero		1
	.type		_ZN34_INTERNAL_d9b09b09_4_k_cu_c14f05b64cuda3std6ranges3__45__cpo9iter_swapE,@object
	.size		_ZN34_INTERNAL_d9b09b09_4_k_cu_c14f05b64cuda3std6ranges3__45__cpo9iter_swapE,(_ZN34_INTERNAL_d9b09b09_4_k_cu_c14f05b64cuda3std3__48unexpectE - _ZN34_INTERNAL_d9b09b09_4_k_cu_c14f05b64cuda3std6ranges3__45__cpo9iter_swapE)
_ZN34_INTERNAL_d9b09b09_4_k_cu_c14f05b64cuda3std6ranges3__45__cpo9iter_swapE:
	.zero		1
	.type		_ZN34_INTERNAL_d9b09b09_4_k_cu_c14f05b64cuda3std3__48unexpectE,@object
	.size		_ZN34_INTERNAL_d9b09b09_4_k_cu_c14f05b64cuda3std3__48unexpectE,(_ZN34_INTERNAL_d9b09b09_4_k_cu_c14f05b66thrust24THRUST_300001_SM_1000_NS8cuda_cub3parE - _ZN34_INTERNAL_d9b09b09_4_k_cu_c14f05b64cuda3std3__48unexpectE)
_ZN34_INTERNAL_d9b09b09_4_k_cu_c14f05b64cuda3std3__48unexpectE:
	.zero		1
	.type		_ZN34_INTERNAL_d9b09b09_4_k_cu_c14f05b66thrust24THRUST_300001_SM_1000_NS8cuda_cub3parE,@object
	.size		_ZN34_INTERNAL_d9b09b09_4_k_cu_c14f05b66thrust24THRUST_300001_SM_1000_NS8cuda_cub3parE,(_ZN34_INTERNAL_d9b09b09_4_k_cu_c14f05b66thrust24THRUST_300001_SM_1000_NS12placeholders2_4E - _ZN34_INTERNAL_d9b09b09_4_k_cu_c14f05b66thrust24THRUST_300001_SM_1000_NS8cuda_cub3parE)
_ZN34_INTERNAL_d9b09b09_4_k_cu_c14f05b66thrust24THRUST_300001_SM_1000_NS8cuda_cub3parE:
	.zero		1
	.type		_ZN34_INTERNAL_d9b09b09_4_k_cu_c14f05b66thrust24THRUST_300001_SM_1000_NS12placeholders2_4E,@object
	.size		_ZN34_INTERNAL_d9b09b09_4_k_cu_c14f05b66thrust24THRUST_300001_SM_1000_NS12placeholders2_4E,(_ZN34_INTERNAL_d9b09b09_4_k_cu_c14f05b64cuda3std3__45__cpo4cendE - _ZN34_INTERNAL_d9b09b09_4_k_cu_c14f05b66thrust24THRUST_300001_SM_1000_NS12placeholders2_4E)
_ZN34_INTERNAL_d9b09b09_4_k_cu_c14f05b66thrust24THRUST_300001_SM_1000_NS12placeholders2_4E:
	.zero		1
	.type		_ZN34_INTERNAL_d9b09b09_4_k_cu_c14f05b64cuda3std3__45__cpo4cendE,@object
	.size		_ZN34_INTERNAL_d9b09b09_4_k_cu_c14f05b64cuda3std3__45__cpo4cendE,(_ZN34_INTERNAL_d9b09b09_4_k_cu_c14f05b64cuda3std6ranges3__45__cpo4cendE - _ZN34_INTERNAL_d9b09b09_4_k_cu_c14f05b64cuda3std3__45__cpo4cendE)
_ZN34_INTERNAL_d9b09b09_4_k_cu_c14f05b64cuda3std3__45__cpo4cendE:
	.zero		1
	.type		_ZN34_INTERNAL_d9b09b09_4_k_cu_c14f05b64cuda3std6ranges3__45__cpo4cendE,@object
	.size		_ZN34_INTERNAL_d9b09b09_4_k_cu_c14f05b64cuda3std6ranges3__45__cpo4cendE,(_ZN34_INTERNAL_d9b09b09_4_k_cu_c14f05b64cuda3std3__420unreachable_sentinelE - _ZN34_INTERNAL_d9b09b09_4_k_cu_c14f05b64cuda3std6ranges3__45__cpo4cendE)
_ZN34_INTERNAL_d9b09b09_4_k_cu_c14f05b64cuda3std6ranges3__45__cpo4cendE:
	.zero		1
	.type		_ZN34_INTERNAL_d9b09b09_4_k_cu_c14f05b64cuda3std3__420unreachable_sentinelE,@object
	.size		_ZN34_INTERNAL_d9b09b09_4_k_cu_c14f05b64cuda3std3__420unreachable_sentinelE,(_ZN34_INTERNAL_d9b09b09_4_k_cu_c14f05b64cuda3std6ranges3__45__cpo5ssizeE - _ZN34_INTERNAL_d9b09b09_4_k_cu_c14f05b64cuda3std3__420unreachable_sentinelE)
_ZN34_INTERNAL_d9b09b09_4_k_cu_c14f05b64cuda3std3__420unreachable_sentinelE:
	.zero		1
	.type		_ZN34_INTERNAL_d9b09b09_4_k_cu_c14f05b64cuda3std6ranges3__45__cpo5ssizeE,@object
	.size		_ZN34_INTERNAL_d9b09b09_4_k_cu_c14f05b64cuda3std6ranges3__45__cpo5ssizeE,(_ZN34_INTERNAL_d9b09b09_4_k_cu_c14f05b66thrust24THRUST_300001_SM_1000_NS12placeholders2_8E - _ZN34_INTERNAL_d9b09b09_4_k_cu_c14f05b64cuda3std6ranges3__45__cpo5ssizeE)
_ZN34_INTERNAL_d9b09b09_4_k_cu_c14f05b64cuda3std6ranges3__45__cpo5ssizeE:
	.zero		1
	.type		_ZN34_INTERNAL_d9b09b09_4_k_cu_c14f05b66thrust24THRUST_300001_SM_1000_NS12placeholders2_8E,@object
	.size		_ZN34_INTERNAL_d9b09b09_4_k_cu_c14f05b66thrust24THRUST_300001_SM_1000_NS12placeholders2_8E,(_ZN34_INTERNAL_d9b09b09_4_k_cu_c14f05b64cuda3std3__45__cpo5crendE - _ZN34_INTERNAL_d9b09b09_4_k_cu_c14f05b66thrust24THRUST_300001_SM_1000_NS12placeholders2_8E)
_ZN34_INTERNAL_d9b09b09_4_k_cu_c14f05b66thrust24THRUST_300001_SM_1000_NS12placeholders2_8E:
	.zero		1
	.type		_ZN34_INTERNAL_d9b09b09_4_k_cu_c14f05b64cuda3std3__45__cpo5crendE,@object
	.size		_ZN34_INTERNAL_d9b09b09_4_k_cu_c14f05b64cuda3std3__45__cpo5crendE,(_ZN34_INTERNAL_d9b09b09_4_k_cu_c14f05b64cuda3std6ranges3__45__cpo4prevE - _ZN34_INTERNAL_d9b09b09_4_k_cu_c14f05b64cuda3std3__45__cpo5crendE)
_ZN34_INTERNAL_d9b09b09_4_k_cu_c14f05b64cuda3std3__45__cpo5crendE:
	.zero		1
	.type		_ZN34_INTERNAL_d9b09b09_4_k_cu_c14f05b64cuda3std6ranges3__45__cpo4prevE,@object
	.size		_ZN34_INTERNAL_d9b09b09_4_k_cu_c14f05b64cuda3std6ranges3__45__cpo4prevE,(_ZN34_INTERNAL_d9b09b09_4_k_cu_c14f05b64cuda3std6ranges3__45__cpo9iter_moveE - _ZN34_INTERNAL_d9b09b09_4_k_cu_c14f05b64cuda3std6ranges3__45__cpo4prevE)
_ZN34_INTERNAL_d9b09b09_4_k_cu_c14f05b64cuda3std6ranges3__45__cpo4prevE:
	.zero		1
	.type		_ZN34_INTERNAL_d9b09b09_4_k_cu_c14f05b64cuda3std6ranges3__45__cpo9iter_moveE,@object
	.size		_ZN34_INTERNAL_d9b09b09_4_k_cu_c14f05b64cuda3std6ranges3__45__cpo9iter_moveE,(_ZN34_INTERNAL_d9b09b09_4_k_cu_c14f05b66thrust24THRUST_300001_SM_1000_NS6system6detail10sequential3seqE - _ZN34_INTERNAL_d9b09b09_4_k_cu_c14f05b64cuda3std6ranges3__45__cpo9iter_moveE)
_ZN34_INTERNAL_d9b09b09_4_k_cu_c14f05b64cuda3std6ranges3__45__cpo9iter_moveE:
	.zero		1
	.type		_ZN34_INTERNAL_d9b09b09_4_k_cu_c14f05b66thrust24THRUST_300001_SM_1000_NS6system6detail10sequential3seqE,@object
	.size		_ZN34_INTERNAL_d9b09b09_4_k_cu_c14f05b66thrust24THRUST_300001_SM_1000_NS6system6detail10sequential3seqE,(.L_31 - _ZN34_INTERNAL_d9b09b09_4_k_cu_c14f05b66thrust24THRUST_300001_SM_1000_NS6system6detail10sequential3seqE)
_ZN34_INTERNAL_d9b09b09_4_k_cu_c14f05b66thrust24THRUST_300001_SM_1000_NS6system6detail10sequential3seqE:
	.zero		1
.L_31:


//--------------------- .nv.constant0._ZN3cub18CUB_300001_SM_10006detail11EmptyKernelIvEEvv --------------------------
	.section	.nv.constant0._ZN3cub18CUB_300001_SM_10006detail11EmptyKernelIvEEvv,"a",@progbits
	.sectionflags	@""
	.align	4
.nv.constant0._ZN3cub18CUB_300001_SM_10006detail11EmptyKernelIvEEvv:
	.zero		896


//--------------------- .nv.constant0._Z21detectConflictsKernelPiS_S_S_S_ii --------------------------
	.section	.nv.constant0._Z21detectConflictsKernelPiS_S_S_S_ii,"a",@progbits
	.sectionflags	@""
	.align	4
.nv.constant0._Z21detectConflictsKernelPiS_S_S_S_ii:
	.zero		944


//--------------------- .nv.constant0._Z13findConflictsPiS_i --------------------------
	.section	.nv.constant0._Z13findConflictsPiS_i,"a",@progbits
	.sectionflags	@""
	.align	4
.nv.constant0._Z13findConflictsPiS_i:
	.zero		916


//--------------------- .nv.constant0._Z9downsweepPiii --------------------------
	.section	.nv.constant0._Z9downsweepPiii,"a",@progbits
	.sectionflags	@""
	.align	4
.nv.constant0._Z9downsweepPiii:
	.zero		912


//--------------------- .nv.constant0._Z7upsweepPiiii --------------------------
	.section	.nv.constant0._Z7upsweepPiiii,"a",@progbits
	.sectionflags	@""
	.align	4
.nv.constant0._Z7upsweepPiiii:
	.zero		916


//--------------------- .nv.constant0._Z20assign_colors_kerneliPiiS_S_S_S_Pb --------------------------
	.section	.nv.constant0._Z20assign_colors_kerneliPiiS_S_S_S_Pb,"a",@progbits
	.sectionflags	@""
	.align	4
.nv.constant0._Z20assign_colors_kerneliPiiS_S_S_S_Pb:
	.zero		960


//--------------------- .nv.constant0._Z18assign_init_valuesPii --------------------------
	.section	.nv.constant0._Z18assign_init_valuesPii,"a",@progbits
	.sectionflags	@""
	.align	4
.nv.constant0._Z18assign_init_valuesPii:
	.zero		908


//--------------------- SYMBOLS --------------------------

	.type		.nv.reservedSmem.offset0,@object
	.size		.nv.reservedSmem.offset0,0x4
